// auto-generated by cutlass_sweep.conv — config: {"arch": "sm_90", "cluster_m": 1, "cluster_n": 1, "conv_kind": "wgrad", "dtype": "fp16", "ndim": 3, "tile_k": 32, "tile_m": 256, "tile_n": 128}
#include "cutlass/cutlass.h"
#include "cute/tensor.hpp"
#include "cutlass/kernel_hardware_info.hpp"
#include "cutlass/conv/convolution.h"
#include "cutlass/conv/dispatch_policy.hpp"
#include "cutlass/conv/collective/collective_builder.hpp"
#include "cutlass/conv/kernel/conv_universal.hpp"
#include "cutlass/conv/device/conv_universal_adapter.hpp"
#include "cutlass/epilogue/collective/collective_builder.hpp"

using namespace cute;
using Elem = cutlass::half_t;
using Acc  = float;
using LayoutAB = cutlass::layout::TensorNDHWC;
using LayoutC  = cutlass::layout::TensorKCSRT;
constexpr auto ConvOp = cutlass::conv::Operator::kWgrad;
using TileShape    = Shape<_256, Shape<_128>, Shape<_32>>;
using ClusterShape = Shape<_1, _1, _1>;

using CollectiveEpilogue = typename cutlass::epilogue::collective::CollectiveBuilder<
    cutlass::arch::Sm90, cutlass::arch::OpClassTensorOp,
    TileShape, ClusterShape,
    cutlass::epilogue::collective::EpilogueTileAuto,
    Acc, Acc,
    Elem, LayoutC, 128 / cutlass::sizeof_bits<Elem>::value,
    Elem, LayoutC, 128 / cutlass::sizeof_bits<Elem>::value,
    cutlass::epilogue::collective::EpilogueScheduleAuto
  >::CollectiveOp;

using CollectiveMainloop = typename cutlass::conv::collective::CollectiveBuilder<
    cutlass::arch::Sm90, cutlass::arch::OpClassTensorOp, ConvOp,
    Elem, LayoutAB, 128 / cutlass::sizeof_bits<Elem>::value,
    Elem, LayoutAB, 128 / cutlass::sizeof_bits<Elem>::value,
    Acc,
    TileShape, ClusterShape,
    cutlass::conv::collective::StageCountAutoCarveout<
        static_cast<int>(sizeof(typename CollectiveEpilogue::SharedStorage))>,
    cutlass::conv::collective::KernelScheduleAuto
  >::CollectiveOp;

using ProblemShape = cutlass::conv::ConvProblemShape<
    ConvOp, CollectiveMainloop::DispatchPolicy::NumSpatialDimensions>;
using ConvKernel = cutlass::conv::kernel::ConvUniversal<
    ProblemShape, CollectiveMainloop, CollectiveEpilogue>;
using Conv = cutlass::conv::device::ConvUniversalAdapter<ConvKernel>;

auto* _anchor = &cutlass::device_kernel<ConvKernel>;


// ===== COMPILED SASS (sm_90a) =====

	.target	sm_90a

	.elftype	@"ET_EXEC"


//--------------------- .note.nv.tkinfo           --------------------------
	.section	.note.nv.tkinfo,"",@"SHT_NOTE"
	.sectionflags	@"SHF_NOTE_NV_TKINFO"
	.tkinfo
        /*0018*/ 	.word	0x00000002
        /*0030*/ 	.string	""
        /*0030*/ 	.string	"ptxas"
        /*0030*/ 	.string	"Cuda compilation tools, release 13.0, V13.0.88"
        /*0030*/ 	.string	"Build cuda_13.0.r13.0/compiler.36424714_0"
        /*0030*/ 	.string	"-arch sm_90a -m 64 "



//--------------------- .note.nv.cuinfo           --------------------------
	.section	.note.nv.cuinfo,"",@"SHT_NOTE"
	.sectionflags	@"SHF_NOTE_NV_CUINFO"
        /*0018*/ 	.short	0x0002
        /*001a*/ 	.short	0x005a
        /*001c*/ 	.short	0x0082
	.zero		2


//--------------------- .nv.info                  --------------------------
	.section	.nv.info,"",@"SHT_CUDA_INFO"
	.align	4


	//----- nvinfo : EIATTR_REGCOUNT
	.align		4
        /*0000*/ 	.byte	0x04, 0x2f
        /*0002*/ 	.short	(.L_12 - .L_11)
	.align		4
.L_11:
        /*0004*/ 	.word	index@(_ZN7cutlass13device_kernelINS_4conv6kernel13ConvUniversalINS1_16ConvProblemShapeILNS1_8OperatorE2ELi3EEENS1_10collective14CollectiveConvINS1_46MainloopSm90TmaGmmaWarpSpecializedImplicitGemmILS5_2ELi9ELi3EN4cute5tupleIJNSA_1CILi1EEESD_SD_EEENS1_36KernelImplicitTmaWarpSpecializedSm90ELi1EEENSB_IJNSC_ILi256EEENSB_IJNSC_ILi128EEEEEENSB_IJNSC_ILi32EEEEEEEEENS_6half_tESN_NSA_8TiledMMAINSA_8MMA_AtomIJNSA_4SM904GMMA26MMA_64x128x16_F32F16F16_SSILNSR_5MajorE1ELST_1ELNSR_7ScaleInE1ELSU_1EEEEEENSA_6LayoutISE_NSB_IJNSC_ILi0EEESY_SY_EEEEENSB_IJNSA_10UnderscoreES11_S11_EEEEENS7_6detail26Sm90ImplicitGemmTileTraitsINSA_13SM90_TMA_LOADENSA_14ComposedLayoutINSA_7SwizzleILi3ELi4ELi3EEENSA_18smem_ptr_flag_bitsILi16EEENSX_INSB_IJNSB_IJNSC_ILi64EEENSC_ILi4EEEEEENSB_IJNSC_ILi8EEES1D_EEENSB_IJSD_NSC_ILi9EEEEEEEEENSB_IJNSB_IJSD_NSC_ILi2048EEEEEENSB_IJS1C_NSC_ILi512EEEEEENSB_IJSY_NSC_ILi8192EEEEEEEEEEEEEvEENS15_INSA_20SM90_TMA_LOAD_IM2COLENS17_IS19_S1B_NSX_INSB_IJNSB_IJS1C_NSC_ILi2EEEEEES1G_S1I_EEENSB_IJS1L_S1N_NSB_IJSY_NSC_ILi4096EEEEEEEEEEEEEvEEEENS_8epilogue10collective6detail29Sm90TmaWarpSpecializedAdapterINS26_15DefaultEpilogueISN_NSB_IJlNSB_IJSD_lllEEESY_EEES2B_NS25_6thread17LinearCombinationISN_Li1EffLNS2C_9ScaleType4KindE0ELNS_15FloatRoundStyleE2ESN_EENS_4gemm15EpilogueDefaultEEEEEvvEEEEvNT_6ParamsE)
        /*0008*/ 	.word	0x000000ff


	//----- nvinfo : EIATTR_FRAME_SIZE
	.align		4
.L_12:
        /*000c*/ 	.byte	0x04, 0x11
        /*000e*/ 	.short	(.L_14 - .L_13)
	.align		4
.L_13:
        /*0010*/ 	.word	index@(_ZN7cutlass13device_kernelINS_4conv6kernel13ConvUniversalINS1_16ConvProblemShapeILNS1_8OperatorE2ELi3EEENS1_10collective14CollectiveConvINS1_46MainloopSm90TmaGmmaWarpSpecializedImplicitGemmILS5_2ELi9ELi3EN4cute5tupleIJNSA_1CILi1EEESD_SD_EEENS1_36KernelImplicitTmaWarpSpecializedSm90ELi1EEENSB_IJNSC_ILi256EEENSB_IJNSC_ILi128EEEEEENSB_IJNSC_ILi32EEEEEEEEENS_6half_tESN_NSA_8TiledMMAINSA_8MMA_AtomIJNSA_4SM904GMMA26MMA_64x128x16_F32F16F16_SSILNSR_5MajorE1ELST_1ELNSR_7ScaleInE1ELSU_1EEEEEENSA_6LayoutISE_NSB_IJNSC_ILi0EEESY_SY_EEEEENSB_IJNSA_10UnderscoreES11_S11_EEEEENS7_6detail26Sm90ImplicitGemmTileTraitsINSA_13SM90_TMA_LOADENSA_14ComposedLayoutINSA_7SwizzleILi3ELi4ELi3EEENSA_18smem_ptr_flag_bitsILi16EEENSX_INSB_IJNSB_IJNSC_ILi64EEENSC_ILi4EEEEEENSB_IJNSC_ILi8EEES1D_EEENSB_IJSD_NSC_ILi9EEEEEEEEENSB_IJNSB_IJSD_NSC_ILi2048EEEEEENSB_IJS1C_NSC_ILi512EEEEEENSB_IJSY_NSC_ILi8192EEEEEEEEEEEEEvEENS15_INSA_20SM90_TMA_LOAD_IM2COLENS17_IS19_S1B_NSX_INSB_IJNSB_IJS1C_NSC_ILi2EEEEEES1G_S1I_EEENSB_IJS1L_S1N_NSB_IJSY_NSC_ILi4096EEEEEEEEEEEEEvEEEENS_8epilogue10collective6detail29Sm90TmaWarpSpecializedAdapterINS26_15DefaultEpilogueISN_NSB_IJlNSB_IJSD_lllEEESY_EEES2B_NS25_6thread17LinearCombinationISN_Li1EffLNS2C_9ScaleType4KindE0ELNS_15FloatRoundStyleE2ESN_EENS_4gemm15EpilogueDefaultEEEEEvvEEEEvNT_6ParamsE)
        /*0014*/ 	.word	0x00000270


	//----- nvinfo : EIATTR_MIN_STACK_SIZE
	.align		4
.L_14:
        /*0018*/ 	.byte	0x04, 0x12
        /*001a*/ 	.short	(.L_16 - .L_15)
	.align		4
.L_15:
        /*001c*/ 	.word	index@(_ZN7cutlass13device_kernelINS_4conv6kernel13ConvUniversalINS1_16ConvProblemShapeILNS1_8OperatorE2ELi3EEENS1_10collective14CollectiveConvINS1_46MainloopSm90TmaGmmaWarpSpecializedImplicitGemmILS5_2ELi9ELi3EN4cute5tupleIJNSA_1CILi1EEESD_SD_EEENS1_36KernelImplicitTmaWarpSpecializedSm90ELi1EEENSB_IJNSC_ILi256EEENSB_IJNSC_ILi128EEEEEENSB_IJNSC_ILi32EEEEEEEEENS_6half_tESN_NSA_8TiledMMAINSA_8MMA_AtomIJNSA_4SM904GMMA26MMA_64x128x16_F32F16F16_SSILNSR_5MajorE1ELST_1ELNSR_7ScaleInE1ELSU_1EEEEEENSA_6LayoutISE_NSB_IJNSC_ILi0EEESY_SY_EEEEENSB_IJNSA_10UnderscoreES11_S11_EEEEENS7_6detail26Sm90ImplicitGemmTileTraitsINSA_13SM90_TMA_LOADENSA_14ComposedLayoutINSA_7SwizzleILi3ELi4ELi3EEENSA_18smem_ptr_flag_bitsILi16EEENSX_INSB_IJNSB_IJNSC_ILi64EEENSC_ILi4EEEEEENSB_IJNSC_ILi8EEES1D_EEENSB_IJSD_NSC_ILi9EEEEEEEEENSB_IJNSB_IJSD_NSC_ILi2048EEEEEENSB_IJS1C_NSC_ILi512EEEEEENSB_IJSY_NSC_ILi8192EEEEEEEEEEEEEvEENS15_INSA_20SM90_TMA_LOAD_IM2COLENS17_IS19_S1B_NSX_INSB_IJNSB_IJS1C_NSC_ILi2EEEEEES1G_S1I_EEENSB_IJS1L_S1N_NSB_IJSY_NSC_ILi4096EEEEEEEEEEEEEvEEEENS_8epilogue10collective6detail29Sm90TmaWarpSpecializedAdapterINS26_15DefaultEpilogueISN_NSB_IJlNSB_IJSD_lllEEESY_EEES2B_NS25_6thread17LinearCombinationISN_Li1EffLNS2C_9ScaleType4KindE0ELNS_15FloatRoundStyleE2ESN_EENS_4gemm15EpilogueDefaultEEEEEvvEEEEvNT_6ParamsE)
        /*0020*/ 	.word	0x00000270
.L_16:


//--------------------- .nv.compat                --------------------------
	.section	.nv.compat,"",@"SHT_CUDA_COMPAT_INFO"
	.align	4
        /*0000*/ 	.byte	0x02, 0x09, 0x01, 0x00, 0x02, 0x02, 0x04, 0x00, 0x02, 0x05, 0x05, 0x00, 0x03, 0x07, 0x01, 0x01
        /*0010*/ 	.byte	0x02, 0x03, 0x01, 0x00, 0x02, 0x06, 0x01, 0x00, 0x04, 0x0b, 0x08, 0x00, 0x00, 0x00, 0x00, 0x00
        /*0020*/ 	.byte	0x00, 0x00, 0x00, 0x00


//--------------------- .nv.info._ZN7cutlass13device_kernelINS_4conv6kernel13ConvUniversalINS1_16ConvProblemShapeILNS1_8OperatorE2ELi3EEENS1_10collective14CollectiveConvINS1_46MainloopSm90TmaGmmaWarpSpecializedImplicitGemmILS5_2ELi9ELi3EN4cute5tupleIJNSA_1CILi1EEESD_SD_EEENS1_36KernelImplicitTmaWarpSpecializedSm90ELi1EEENSB_IJNSC_ILi256EEENSB_IJNSC_ILi128EEEEEENSB_IJNSC_ILi32EEEEEEEEENS_6half_tESN_NSA_8TiledMMAINSA_8MMA_AtomIJNSA_4SM904GMMA26MMA_64x128x16_F32F16F16_SSILNSR_5MajorE1ELST_1ELNSR_7ScaleInE1ELSU_1EEEEEENSA_6LayoutISE_NSB_IJNSC_ILi0EEESY_SY_EEEEENSB_IJNSA_10UnderscoreES11_S11_EEEEENS7_6detail26Sm90ImplicitGemmTileTraitsINSA_13SM90_TMA_LOADENSA_14ComposedLayoutINSA_7SwizzleILi3ELi4ELi3EEENSA_18smem_ptr_flag_bitsILi16EEENSX_INSB_IJNSB_IJNSC_ILi64EEENSC_ILi4EEEEEENSB_IJNSC_ILi8EEES1D_EEENSB_IJSD_NSC_ILi9EEEEEEEEENSB_IJNSB_IJSD_NSC_ILi2048EEEEEENSB_IJS1C_NSC_ILi512EEEEEENSB_IJSY_NSC_ILi8192EEEEEEEEEEEEEvEENS15_INSA_20SM90_TMA_LOAD_IM2COLENS17_IS19_S1B_NSX_INSB_IJNSB_IJS1C_NSC_ILi2EEEEEES1G_S1I_EEENSB_IJS1L_S1N_NSB_IJSY_NSC_ILi4096EEEEEEEEEEEEEvEEEENS_8epilogue10collective6detail29Sm90TmaWarpSpecializedAdapterINS26_15DefaultEpilogueISN_NSB_IJlNSB_IJSD_lllEEESY_EEES2B_NS25_6thread17LinearCombinationISN_Li1EffLNS2C_9ScaleType4KindE0ELNS_15FloatRoundStyleE2ESN_EENS_4gemm15EpilogueDefaultEEEEEvvEEEEvNT_6ParamsE --------------------------
	.section	.nv.info._ZN7cutlass13device_kernelINS_4conv6kernel13ConvUniversalINS1_16ConvProblemShapeILNS1_8OperatorE2ELi3EEENS1_10collective14CollectiveConvINS1_46MainloopSm90TmaGmmaWarpSpecializedImplicitGemmILS5_2ELi9ELi3EN4cute5tupleIJNSA_1CILi1EEESD_SD_EEENS1_36KernelImplicitTmaWarpSpecializedSm90ELi1EEENSB_IJNSC_ILi256EEENSB_IJNSC_ILi128EEEEEENSB_IJNSC_ILi32EEEEEEEEENS_6half_tESN_NSA_8TiledMMAINSA_8MMA_AtomIJNSA_4SM904GMMA26MMA_64x128x16_F32F16F16_SSILNSR_5MajorE1ELST_1ELNSR_7ScaleInE1ELSU_1EEEEEENSA_6LayoutISE_NSB_IJNSC_ILi0EEESY_SY_EEEEENSB_IJNSA_10UnderscoreES11_S11_EEEEENS7_6detail26Sm90ImplicitGemmTileTraitsINSA_13SM90_TMA_LOADENSA_14ComposedLayoutINSA_7SwizzleILi3ELi4ELi3EEENSA_18smem_ptr_flag_bitsILi16EEENSX_INSB_IJNSB_IJNSC_ILi64EEENSC_ILi4EEEEEENSB_IJNSC_ILi8EEES1D_EEENSB_IJSD_NSC_ILi9EEEEEEEEENSB_IJNSB_IJSD_NSC_ILi2048EEEEEENSB_IJS1C_NSC_ILi512EEEEEENSB_IJSY_NSC_ILi8192EEEEEEEEEEEEEvEENS15_INSA_20SM90_TMA_LOAD_IM2COLENS17_IS19_S1B_NSX_INSB_IJNSB_IJS1C_NSC_ILi2EEEEEES1G_S1I_EEENSB_IJS1L_S1N_NSB_IJSY_NSC_ILi4096EEEEEEEEEEEEEvEEEENS_8epilogue10collective6detail29Sm90TmaWarpSpecializedAdapterINS26_15DefaultEpilogueISN_NSB_IJlNSB_IJSD_lllEEESY_EEES2B_NS25_6thread17LinearCombinationISN_Li1EffLNS2C_9ScaleType4KindE0ELNS_15FloatRoundStyleE2ESN_EENS_4gemm15EpilogueDefaultEEEEEvvEEEEvNT_6ParamsE,"",@"SHT_CUDA_INFO"
	.sectionflags	@""
	.align	4


	//----- nvinfo : EIATTR_CUDA_API_VERSION
	.align		4
        /*0000*/ 	.byte	0x04, 0x37
        /*0002*/ 	.short	(.L_18 - .L_17)
.L_17:
        /*0004*/ 	.word	0x00000082


	//----- nvinfo : EIATTR_KPARAM_INFO
	.align		4
.L_18:
        /*0008*/ 	.byte	0x04, 0x17
        /*000a*/ 	.short	(.L_20 - .L_19)
.L_19:
        /*000c*/ 	.word	0x00000000
        /*0010*/ 	.short	0x0000
        /*0012*/ 	.short	0x0070
        /*0014*/ 	.byte	0x00, 0xf0, 0x01, 0x10


	//----- nvinfo : EIATTR_SPARSE_MMA_MASK
	.align		4
.L_20:
        /*0018*/ 	.byte	0x03, 0x50
        /*001a*/ 	.short	0x0000


	//----- nvinfo : EIATTR_MAXREG_COUNT
	.align		4
        /*001c*/ 	.byte	0x03, 0x1b
        /*001e*/ 	.short	0x00ff


	//----- nvinfo : EIATTR_NUM_BARRIERS
	.align		4
        /*0020*/ 	.byte	0x02, 0x4c
        /*0022*/ 	.byte	0x01
	.zero		1


	//----- nvinfo : EIATTR_ANNOTATIONS
	.align		4
        /*0024*/ 	.byte	0x04, 0x55
        /*0026*/ 	.short	(.L_22 - .L_21)


	//   ....[0]....
.L_21:
        /*0028*/ 	.word	0x00000001
        /*002c*/ 	.byte	0x70, 0x0e, 0x00, 0x00, 0x01, 0x00, 0x00, 0x00, 0xb0, 0x0e, 0x00, 0x00, 0x01, 0x00, 0x00, 0x00
        /* <DEDUP_REMOVED lines=208> */
        /*0d3c*/ 	.byte	0x70, 0x1f, 0x01, 0x00


	//----- nvinfo : EIATTR_MERCURY_ISA_VERSION
	.align		4
.L_22:
        /*0d40*/ 	.byte	0x03, 0x5f
        /*0d42*/ 	.short	0x0101


	//----- nvinfo : EIATTR_COOP_GROUP_MASK_REGIDS
	.align		4
        /*0d44*/ 	.byte	0x04, 0x29
        /*0d46*/ 	.short	(.L_24 - .L_23)


	//   ....[0]....
.L_23:
        /*0d48*/ 	.word	0xffffffff


	//   ....[1]....
        /*0d4c*/ 	.word	0xffffffff


	//   ....[2]....
        /*0d50*/ 	.word	0xffffffff


	//----- nvinfo : EIATTR_COOP_GROUP_INSTR_OFFSETS
	.align		4
.L_24:
        /*0d54*/ 	.byte	0x04, 0x28
        /*0d56*/ 	.short	(.L_26 - .L_25)


	//   ....[0]....
.L_25:
        /*0d58*/ 	.word	0x00000060


	//   ....[1]....
        /*0d5c*/ 	.word	0x00000090


	//   ....[2]....
        /*0d60*/ 	.word	0x00000190


	//----- nvinfo : EIATTR_MBARRIER_INSTR_OFFSETS
	.align		4
.L_26:
        /*0d64*/ 	.byte	0x04, 0x39
        /*0d66*/ 	.short	(.L_28 - .L_27)


	//   ....[0]....
.L_27:
        /*0d68*/ 	.word	0x00000300
        /*0d6c*/ 	.word	0x000000ff
        /*0d70*/ 	.word	0x00036000
        /*0d74*/ 	.short	0x0100
        /*0d76*/ 	.byte	0x07
	.zero		1


	//   ....[1]....
        /*0d78*/ 	.word	0x00000310
        /*0d7c*/ 	.word	0x000000ff
        /*0d80*/ 	.word	0x00036048
        /*0d84*/ 	.short	0x0100
        /*0d86*/ 	.byte	0x07
	.zero		1


	//   ....[2]....
        /*0d88*/ 	.word	0x00000320
        /*0d8c*/ 	.word	0x000000ff
        /*0d90*/ 	.word	0x00036008
        /*0d94*/ 	.short	0x0100
        /*0d96*/ 	.byte	0x07
	.zero		1


	//   ....[3]....
        /*0d98*/ 	.word	0x00000330
        /*0d9c*/ 	.word	0x000000ff
        /*0da0*/ 	.word	0x00036050
        /*0da4*/ 	.short	0x0100
        /*0da6*/ 	.byte	0x07
	.zero		1


	//   ....[4]....
        /*0da8*/ 	.word	0x00000340
        /*0dac*/ 	.word	0x000000ff
        /*0db0*/ 	.word	0x00036010
        /*0db4*/ 	.short	0x0100
        /*0db6*/ 	.byte	0x07
	.zero		1


	//   ....[5]....
        /*0db8*/ 	.word	0x00000350
        /*0dbc*/ 	.word	0x000000ff
        /*0dc0*/ 	.word	0x00036058
        /*0dc4*/ 	.short	0x0100
        /*0dc6*/ 	.byte	0x07
	.zero		1


	//   ....[6]....
        /*0dc8*/ 	.word	0x00000360
        /*0dcc*/ 	.word	0x000000ff
        /*0dd0*/ 	.word	0x00036018
        /*0dd4*/ 	.short	0x0100
        /*0dd6*/ 	.byte	0x07
	.zero		1


	//   ....[7]....
        /*0dd8*/ 	.word	0x00000370
        /*0ddc*/ 	.word	0x000000ff
        /*0de0*/ 	.word	0x00036060
        /*0de4*/ 	.short	0x0100
        /*0de6*/ 	.byte	0x07
	.zero		1


	//   ....[8]....
        /*0de8*/ 	.word	0x00000380
        /*0dec*/ 	.word	0x000000ff
        /*0df0*/ 	.word	0x00036020
        /*0df4*/ 	.short	0x0100
        /*0df6*/ 	.byte	0x07
	.zero		1


	//   ....[9]....
        /*0df8*/ 	.word	0x00000390
        /*0dfc*/ 	.word	0x000000ff
        /*0e00*/ 	.word	0x00036068
        /*0e04*/ 	.short	0x0100
        /*0e06*/ 	.byte	0x07
	.zero		1


	//   ....[10]....
        /*0e08*/ 	.word	0x000003a0
        /*0e0c*/ 	.word	0x000000ff
        /*0e10*/ 	.word	0x00036028
        /*0e14*/ 	.short	0x0100
        /*0e16*/ 	.byte	0x07
	.zero		1


	//   ....[11]....
        /*0e18*/ 	.word	0x000003b0
        /*0e1c*/ 	.word	0x000000ff
        /*0e20*/ 	.word	0x00036070
        /*0e24*/ 	.short	0x0100
        /*0e26*/ 	.byte	0x07
	.zero		1


	//   ....[12]....
        /*0e28*/ 	.word	0x000003c0
        /*0e2c*/ 	.word	0x000000ff
        /*0e30*/ 	.word	0x00036030
        /*0e34*/ 	.short	0x0100
        /*0e36*/ 	.byte	0x07
	.zero		1


	//   ....[13]....
        /*0e38*/ 	.word	0x000003d0
        /*0e3c*/ 	.word	0x000000ff
        /*0e40*/ 	.word	0x00036078
        /*0e44*/ 	.short	0x0100
        /*0e46*/ 	.byte	0x07
	.zero		1


	//   ....[14]....
        /*0e48*/ 	.word	0x000003e0
        /*0e4c*/ 	.word	0x000000ff
        /*0e50*/ 	.word	0x00036038
        /*0e54*/ 	.short	0x0100
        /*0e56*/ 	.byte	0x07
	.zero		1


	//   ....[15]....
        /*0e58*/ 	.word	0x000003f0
        /*0e5c*/ 	.word	0x000000ff
        /*0e60*/ 	.word	0x00036080
        /*0e64*/ 	.short	0x0100
        /*0e66*/ 	.byte	0x07
	.zero		1


	//   ....[16]....
        /*0e68*/ 	.word	0x00000400
        /*0e6c*/ 	.word	0x000000ff
        /*0e70*/ 	.word	0x00036040
        /*0e74*/ 	.short	0x0100
        /*0e76*/ 	.byte	0x07
	.zero		1


	//   ....[17]....
        /*0e78*/ 	.word	0x00000410
        /*0e7c*/ 	.word	0x000000ff
        /*0e80*/ 	.word	0x00036088
        /*0e84*/ 	.short	0x0100
        /*0e86*/ 	.byte	0x07
	.zero		1


	//   ....[18]....
        /*0e88*/ 	.word	0x00001950
        /*0e8c*/ 	.word	0x00000003
        /*0e90*/ 	.word	0x00036000
        /*0e94*/ 	.short	0x010a
        /*0e96*/ 	.byte	0x3f
	.zero		1


	//   ....[19]....
        /*0e98*/ 	.word	0x000029d0
        /*0e9c*/ 	.word	0x00000000
        /*0ea0*/ 	.word	0x00036000
        /*0ea4*/ 	.short	0x010a
        /*0ea6*/ 	.byte	0x3f
	.zero		1


	//   ....[20]....
        /*0ea8*/ 	.word	0x00003e50
        /*0eac*/ 	.word	0x000000ff
        /*0eb0*/ 	.word	0x00000000
        /*0eb4*/ 	.short	0x0101
        /*0eb6*/ 	.byte	0x06
	.zero		1


	//   ....[21]....
        /*0eb8*/ 	.word	0x00004050
        /*0ebc*/ 	.word	0x000000ff
        /*0ec0*/ 	.word	0x00000000
        /*0ec4*/ 	.short	0x0101
        /*0ec6*/ 	.byte	0x04
	.zero		1


	//   ....[22]....
        /*0ec8*/ 	.word	0x00017130
        /*0ecc*/ 	.word	0x00000005
        /*0ed0*/ 	.word	0x00036048
        /*0ed4*/ 	.short	0x010a
        /*0ed6*/ 	.byte	0x3f
	.zero		1


	//   ....[23]....
        /*0ed8*/ 	.word	0x00017ab0
        /*0edc*/ 	.word	0x00000003
        /*0ee0*/ 	.word	0x00000000
        /*0ee4*/ 	.short	0x010a
        /*0ee6*/ 	.byte	0x3f
	.zero		1


	//   ....[24]....
        /*0ee8*/ 	.word	0x00017b70
        /*0eec*/ 	.word	0x00000003
        /*0ef0*/ 	.word	0x00000000
        /*0ef4*/ 	.short	0x010a
        /*0ef6*/ 	.byte	0x3f
	.zero		1


	//   ....[25]....
        /*0ef8*/ 	.word	0x00017c30
        /*0efc*/ 	.word	0x00000003
        /*0f00*/ 	.word	0x00000000
        /*0f04*/ 	.short	0x010a
        /*0f06*/ 	.byte	0x3f
	.zero		1


	//   ....[26]....
        /*0f08*/ 	.word	0x00017cf0
        /*0f0c*/ 	.word	0x00000003
        /*0f10*/ 	.word	0x00000000
        /*0f14*/ 	.short	0x010a
        /*0f16*/ 	.byte	0x3f
	.zero		1


	//   ....[27]....
        /*0f18*/ 	.word	0x00017db0
        /*0f1c*/ 	.word	0x00000003
        /*0f20*/ 	.word	0x00000000
        /*0f24*/ 	.short	0x010a
        /*0f26*/ 	.byte	0x3f
	.zero		1


	//   ....[28]....
        /*0f28*/ 	.word	0x00017e70
        /*0f2c*/ 	.word	0x00000003
        /*0f30*/ 	.word	0x00000000
        /*0f34*/ 	.short	0x010a
        /*0f36*/ 	.byte	0x3f
	.zero		1


	//   ....[29]....
        /*0f38*/ 	.word	0x00017f30
        /*0f3c*/ 	.word	0x00000003
        /*0f40*/ 	.word	0x00000000
        /*0f44*/ 	.short	0x010a
        /*0f46*/ 	.byte	0x3f
	.zero		1


	//   ....[30]....
        /*0f48*/ 	.word	0x00017ff0
        /*0f4c*/ 	.word	0x00000003
        /*0f50*/ 	.word	0x00000000
        /*0f54*/ 	.short	0x010a
        /*0f56*/ 	.byte	0x3f
	.zero		1


	//   ....[31]....
        /*0f58*/ 	.word	0x000180b0
        /*0f5c*/ 	.word	0x00000003
        /*0f60*/ 	.word	0x00000000
        /*0f64*/ 	.short	0x010a
        /*0f66*/ 	.byte	0x3f
	.zero		1


	//----- nvinfo : EIATTR_NUM_MBARRIERS
	.align		4
.L_28:
        /*0f68*/ 	.byte	0x03, 0x38
        /*0f6a*/ 	.short	0x0012


	//----- nvinfo : EIATTR_EXIT_INSTR_OFFSETS
	.align		4
        /*0f6c*/ 	.byte	0x04, 0x1c
        /*0f6e*/ 	.short	(.L_30 - .L_29)


	//   ....[0]....
.L_29:
        /*0f70*/ 	.word	0x00000e60


	//   ....[1]....
        /*0f74*/ 	.word	0x00004380


	//   ....[2]....
        /*0f78*/ 	.word	0x000043d0


	//   ....[3]....
        /*0f7c*/ 	.word	0x00004440


	//   ....[4]....
        /*0f80*/ 	.word	0x00011540


	//   ....[5]....
        /*0f84*/ 	.word	0x00011580


	//   ....[6]....
        /*0f88*/ 	.word	0x00016e70


	//   ....[7]....
        /*0f8c*/ 	.word	0x00016ea0


	//   ....[8]....
        /*0f90*/ 	.word	0x00016ec0


	//   ....[9]....
        /*0f94*/ 	.word	0x000179b0


	//   ....[10]....
        /*0f98*/ 	.word	0x000180e0


	//----- nvinfo : EIATTR_MAX_THREADS
	.align		4
.L_30:
        /*0f9c*/ 	.byte	0x04, 0x05
        /*0f9e*/ 	.short	(.L_32 - .L_31)
.L_31:
        /*0fa0*/ 	.word	0x00000100
        /*0fa4*/ 	.word	0x00000001
        /*0fa8*/ 	.word	0x00000001


	//----- nvinfo : EIATTR_CRS_STACK_SIZE
	.align		4
.L_32:
        /*0fac*/ 	.byte	0x04, 0x1e
        /*0fae*/ 	.short	(.L_34 - .L_33)
.L_33:
        /*0fb0*/ 	.word	0x00000000


	//----- nvinfo : EIATTR_CBANK_PARAM_SIZE
	.align		4
.L_34:
        /*0fb4*/ 	.byte	0x03, 0x19
        /*0fb6*/ 	.short	0x0470


	//----- nvinfo : EIATTR_PARAM_CBANK
	.align		4
        /*0fb8*/ 	.byte	0x04, 0x0a
        /*0fba*/ 	.short	(.L_36 - .L_35)
	.align		4
.L_35:
        /*0fbc*/ 	.word	index@(.nv.constant0._ZN7cutlass13device_kernelINS_4conv6kernel13ConvUniversalINS1_16ConvProblemShapeILNS1_8OperatorE2ELi3EEENS1_10collective14CollectiveConvINS1_46MainloopSm90TmaGmmaWarpSpecializedImplicitGemmILS5_2ELi9ELi3EN4cute5tupleIJNSA_1CILi1EEESD_SD_EEENS1_36KernelImplicitTmaWarpSpecializedSm90ELi1EEENSB_IJNSC_ILi256EEENSB_IJNSC_ILi128EEEEEENSB_IJNSC_ILi32EEEEEEEEENS_6half_tESN_NSA_8TiledMMAINSA_8MMA_AtomIJNSA_4SM904GMMA26MMA_64x128x16_F32F16F16_SSILNSR_5MajorE1ELST_1ELNSR_7ScaleInE1ELSU_1EEEEEENSA_6LayoutISE_NSB_IJNSC_ILi0EEESY_SY_EEEEENSB_IJNSA_10UnderscoreES11_S11_EEEEENS7_6detail26Sm90ImplicitGemmTileTraitsINSA_13SM90_TMA_LOADENSA_14ComposedLayoutINSA_7SwizzleILi3ELi4ELi3EEENSA_18smem_ptr_flag_bitsILi16EEENSX_INSB_IJNSB_IJNSC_ILi64EEENSC_ILi4EEEEEENSB_IJNSC_ILi8EEES1D_EEENSB_IJSD_NSC_ILi9EEEEEEEEENSB_IJNSB_IJSD_NSC_ILi2048EEEEEENSB_IJS1C_NSC_ILi512EEEEEENSB_IJSY_NSC_ILi8192EEEEEEEEEEEEEvEENS15_INSA_20SM90_TMA_LOAD_IM2COLENS17_IS19_S1B_NSX_INSB_IJNSB_IJS1C_NSC_ILi2EEEEEES1G_S1I_EEENSB_IJS1L_S1N_NSB_IJSY_NSC_ILi4096EEEEEEEEEEEEEvEEEENS_8epilogue10collective6detail29Sm90TmaWarpSpecializedAdapterINS26_15DefaultEpilogueISN_NSB_IJlNSB_IJSD_lllEEESY_EEES2B_NS25_6thread17LinearCombinationISN_Li1EffLNS2C_9ScaleType4KindE0ELNS_15FloatRoundStyleE2ESN_EENS_4gemm15EpilogueDefaultEEEEEvvEEEEvNT_6ParamsE)
        /*0fc0*/ 	.short	0x0210
        /*0fc2*/ 	.short	0x0470


	//----- nvinfo : EIATTR_SW_WAR
	.align		4
.L_36:
        /*0fc4*/ 	.byte	0x04, 0x36
        /*0fc6*/ 	.short	(.L_38 - .L_37)
.L_37:
        /*0fc8*/ 	.word	0x00000008
.L_38:


//--------------------- .nv.callgraph             --------------------------
	.section	.nv.callgraph,"",@"SHT_CUDA_CALLGRAPH"
	.align	4
	.sectionentsize	8
	.align		4
        /*0000*/ 	.word	0x00000000
	.align		4
        /*0004*/ 	.word	0xffffffff
	.align		4
        /*0008*/ 	.word	0x00000000
	.align		4
        /*000c*/ 	.word	0xfffffffe
	.align		4
        /*0010*/ 	.word	0x00000000
	.align		4
        /*0014*/ 	.word	0xfffffffd
	.align		4
        /*0018*/ 	.word	0x00000000
	.align		4
        /*001c*/ 	.word	0xfffffffc


//--------------------- .nv.constant4             --------------------------
	.section	.nv.constant4,"a",@progbits
	.align	8
	.align		8
.nv.constant4:
        /*0000*/ 	.dword	_ZN39_INTERNAL_a20c4788_4_k_cu_295e6405_34764cuda3std3__45__cpo5beginE
	.align		8
        /*0008*/ 	.dword	_ZN39_INTERNAL_a20c4788_4_k_cu_295e6405_34764cuda3std3__45__cpo3endE
	.align		8
        /*0010*/ 	.dword	_ZN39_INTERNAL_a20c4788_4_k_cu_295e6405_34764cuda3std3__45__cpo6cbeginE
	.align		8
        /*0018*/ 	.dword	_ZN39_INTERNAL_a20c4788_4_k_cu_295e6405_34764cuda3std3__45__cpo4cendE
	.align		8
        /*0020*/ 	.dword	_ZN39_INTERNAL_a20c4788_4_k_cu_295e6405_34764cuda3std3__441_GLOBAL__N__a20c4788_4_k_cu_295e6405_34766ignoreE
	.align		8
        /*0028*/ 	.dword	_ZN39_INTERNAL_a20c4788_4_k_cu_295e6405_34764cuda3std3__419piecewise_constructE
	.align		8
        /*0030*/ 	.dword	_ZN39_INTERNAL_a20c4788_4_k_cu_295e6405_34764cuda3std3__48in_placeE
	.align		8
        /*0038*/ 	.dword	_ZN39_INTERNAL_a20c4788_4_k_cu_295e6405_34764cuda3std6ranges3__45__cpo4swapE
	.align		8
        /*0040*/ 	.dword	_ZN39_INTERNAL_a20c4788_4_k_cu_295e6405_34764cuda3std6ranges3__45__cpo9iter_moveE
	.align		8
        /*0048*/ 	.dword	_ZN39_INTERNAL_a20c4788_4_k_cu_295e6405_34764cute7productE
	.align		8
        /*0050*/ 	.dword	_ZN39_INTERNAL_a20c4788_4_k_cu_295e6405_34764cute1_E


//--------------------- .text._ZN7cutlass13device_kernelINS_4conv6kernel13ConvUniversalINS1_16ConvProblemShapeILNS1_8OperatorE2ELi3EEENS1_10collective14CollectiveConvINS1_46MainloopSm90TmaGmmaWarpSpecializedImplicitGemmILS5_2ELi9ELi3EN4cute5tupleIJNSA_1CILi1EEESD_SD_EEENS1_36KernelImplicitTmaWarpSpecializedSm90ELi1EEENSB_IJNSC_ILi256EEENSB_IJNSC_ILi128EEEEEENSB_IJNSC_ILi32EEEEEEEEENS_6half_tESN_NSA_8TiledMMAINSA_8MMA_AtomIJNSA_4SM904GMMA26MMA_64x128x16_F32F16F16_SSILNSR_5MajorE1ELST_1ELNSR_7ScaleInE1ELSU_1EEEEEENSA_6LayoutISE_NSB_IJNSC_ILi0EEESY_SY_EEEEENSB_IJNSA_10UnderscoreES11_S11_EEEEENS7_6detail26Sm90ImplicitGemmTileTraitsINSA_13SM90_TMA_LOADENSA_14ComposedLayoutINSA_7SwizzleILi3ELi4ELi3EEENSA_18smem_ptr_flag_bitsILi16EEENSX_INSB_IJNSB_IJNSC_ILi64EEENSC_ILi4EEEEEENSB_IJNSC_ILi8EEES1D_EEENSB_IJSD_NSC_ILi9EEEEEEEEENSB_IJNSB_IJSD_NSC_ILi2048EEEEEENSB_IJS1C_NSC_ILi512EEEEEENSB_IJSY_NSC_ILi8192EEEEEEEEEEEEEvEENS15_INSA_20SM90_TMA_LOAD_IM2COLENS17_IS19_S1B_NSX_INSB_IJNSB_IJS1C_NSC_ILi2EEEEEES1G_S1I_EEENSB_IJS1L_S1N_NSB_IJSY_NSC_ILi4096EEEEEEEEEEEEEvEEEENS_8epilogue10collective6detail29Sm90TmaWarpSpecializedAdapterINS26_15DefaultEpilogueISN_NSB_IJlNSB_IJSD_lllEEESY_EEES2B_NS25_6thread17LinearCombinationISN_Li1EffLNS2C_9ScaleType4KindE0ELNS_15FloatRoundStyleE2ESN_EENS_4gemm15EpilogueDefaultEEEEEvvEEEEvNT_6ParamsE --------------------------
	.section	.text._ZN7cutlass13device_kernelINS_4conv6kernel13ConvUniversalINS1_16ConvProblemShapeILNS1_8OperatorE2ELi3EEENS1_10collective14CollectiveConvINS1_46MainloopSm90TmaGmmaWarpSpecializedImplicitGemmILS5_2ELi9ELi3EN4cute5tupleIJNSA_1CILi1EEESD_SD_EEENS1_36KernelImplicitTmaWarpSpecializedSm90ELi1EEENSB_IJNSC_ILi256EEENSB_IJNSC_ILi128EEEEEENSB_IJNSC_ILi32EEEEEEEEENS_6half_tESN_NSA_8TiledMMAINSA_8MMA_AtomIJNSA_4SM904GMMA26MMA_64x128x16_F32F16F16_SSILNSR_5MajorE1ELST_1ELNSR_7ScaleInE1ELSU_1EEEEEENSA_6LayoutISE_NSB_IJNSC_ILi0EEESY_SY_EEEEENSB_IJNSA_10UnderscoreES11_S11_EEEEENS7_6detail26Sm90ImplicitGemmTileTraitsINSA_13SM90_TMA_LOADENSA_14ComposedLayoutINSA_7SwizzleILi3ELi4ELi3EEENSA_18smem_ptr_flag_bitsILi16EEENSX_INSB_IJNSB_IJNSC_ILi64EEENSC_ILi4EEEEEENSB_IJNSC_ILi8EEES1D_EEENSB_IJSD_NSC_ILi9EEEEEEEEENSB_IJNSB_IJSD_NSC_ILi2048EEEEEENSB_IJS1C_NSC_ILi512EEEEEENSB_IJSY_NSC_ILi8192EEEEEEEEEEEEEvEENS15_INSA_20SM90_TMA_LOAD_IM2COLENS17_IS19_S1B_NSX_INSB_IJNSB_IJS1C_NSC_ILi2EEEEEES1G_S1I_EEENSB_IJS1L_S1N_NSB_IJSY_NSC_ILi4096EEEEEEEEEEEEEvEEEENS_8epilogue10collective6detail29Sm90TmaWarpSpecializedAdapterINS26_15DefaultEpilogueISN_NSB_IJlNSB_IJSD_lllEEESY_EEES2B_NS25_6thread17LinearCombinationISN_Li1EffLNS2C_9ScaleType4KindE0ELNS_15FloatRoundStyleE2ESN_EENS_4gemm15EpilogueDefaultEEEEEvvEEEEvNT_6ParamsE,"ax",@progbits
	.align	128
.text._ZN7cutlass13device_kernelINS_4conv6kernel13ConvUniversalINS1_16ConvProblemShapeILNS1_8OperatorE2ELi3EEENS1_10collective14CollectiveConvINS1_46MainloopSm90TmaGmmaWarpSpecializedImplicitGemmILS5_2ELi9ELi3EN4cute5tupleIJNSA_1CILi1EEESD_SD_EEENS1_36KernelImplicitTmaWarpSpecializedSm90ELi1EEENSB_IJNSC_ILi256EEENSB_IJNSC_ILi128EEEEEENSB_IJNSC_ILi32EEEEEEEEENS_6half_tESN_NSA_8TiledMMAINSA_8MMA_AtomIJNSA_4SM904GMMA26MMA_64x128x16_F32F16F16_SSILNSR_5MajorE1ELST_1ELNSR_7ScaleInE1ELSU_1EEEEEENSA_6LayoutISE_NSB_IJNSC_ILi0EEESY_SY_EEEEENSB_IJNSA_10UnderscoreES11_S11_EEEEENS7_6detail26Sm90ImplicitGemmTileTraitsINSA_13SM90_TMA_LOADENSA_14ComposedLayoutINSA_7SwizzleILi3ELi4ELi3EEENSA_18smem_ptr_flag_bitsILi16EEENSX_INSB_IJNSB_IJNSC_ILi64EEENSC_ILi4EEEEEENSB_IJNSC_ILi8EEES1D_EEENSB_IJSD_NSC_ILi9EEEEEEEEENSB_IJNSB_IJSD_NSC_ILi2048EEEEEENSB_IJS1C_NSC_ILi512EEEEEENSB_IJSY_NSC_ILi8192EEEEEEEEEEEEEvEENS15_INSA_20SM90_TMA_LOAD_IM2COLENS17_IS19_S1B_NSX_INSB_IJNSB_IJS1C_NSC_ILi2EEEEEES1G_S1I_EEENSB_IJS1L_S1N_NSB_IJSY_NSC_ILi4096EEEEEEEEEEEEEvEEEENS_8epilogue10collective6detail29Sm90TmaWarpSpecializedAdapterINS26_15DefaultEpilogueISN_NSB_IJlNSB_IJSD_lllEEESY_EEES2B_NS25_6thread17LinearCombinationISN_Li1EffLNS2C_9ScaleType4KindE0ELNS_15FloatRoundStyleE2ESN_EENS_4gemm15EpilogueDefaultEEEEEvvEEEEvNT_6ParamsE:
        .type           _ZN7cutlass13device_kernelINS_4conv6kernel13ConvUniversalINS1_16ConvProblemShapeILNS1_8OperatorE2ELi3EEENS1_10collective14CollectiveConvINS1_46MainloopSm90TmaGmmaWarpSpecializedImplicitGemmILS5_2ELi9ELi3EN4cute5tupleIJNSA_1CILi1EEESD_SD_EEENS1_36KernelImplicitTmaWarpSpecializedSm90ELi1EEENSB_IJNSC_ILi256EEENSB_IJNSC_ILi128EEEEEENSB_IJNSC_ILi32EEEEEEEEENS_6half_tESN_NSA_8TiledMMAINSA_8MMA_AtomIJNSA_4SM904GMMA26MMA_64x128x16_F32F16F16_SSILNSR_5MajorE1ELST_1ELNSR_7ScaleInE1ELSU_1EEEEEENSA_6LayoutISE_NSB_IJNSC_ILi0EEESY_SY_EEEEENSB_IJNSA_10UnderscoreES11_S11_EEEEENS7_6detail26Sm90ImplicitGemmTileTraitsINSA_13SM90_TMA_LOADENSA_14ComposedLayoutINSA_7SwizzleILi3ELi4ELi3EEENSA_18smem_ptr_flag_bitsILi16EEENSX_INSB_IJNSB_IJNSC_ILi64EEENSC_ILi4EEEEEENSB_IJNSC_ILi8EEES1D_EEENSB_IJSD_NSC_ILi9EEEEEEEEENSB_IJNSB_IJSD_NSC_ILi2048EEEEEENSB_IJS1C_NSC_ILi512EEEEEENSB_IJSY_NSC_ILi8192EEEEEEEEEEEEEvEENS15_INSA_20SM90_TMA_LOAD_IM2COLENS17_IS19_S1B_NSX_INSB_IJNSB_IJS1C_NSC_ILi2EEEEEES1G_S1I_EEENSB_IJS1L_S1N_NSB_IJSY_NSC_ILi4096EEEEEEEEEEEEEvEEEENS_8epilogue10collective6detail29Sm90TmaWarpSpecializedAdapterINS26_15DefaultEpilogueISN_NSB_IJlNSB_IJSD_lllEEESY_EEES2B_NS25_6thread17LinearCombinationISN_Li1EffLNS2C_9ScaleType4KindE0ELNS_15FloatRoundStyleE2ESN_EENS_4gemm15EpilogueDefaultEEEEEvvEEEEvNT_6ParamsE,@function
        .size           _ZN7cutlass13device_kernelINS_4conv6kernel13ConvUniversalINS1_16ConvProblemShapeILNS1_8OperatorE2ELi3EEENS1_10collective14CollectiveConvINS1_46MainloopSm90TmaGmmaWarpSpecializedImplicitGemmILS5_2ELi9ELi3EN4cute5tupleIJNSA_1CILi1EEESD_SD_EEENS1_36KernelImplicitTmaWarpSpecializedSm90ELi1EEENSB_IJNSC_ILi256EEENSB_IJNSC_ILi128EEEEEENSB_IJNSC_ILi32EEEEEEEEENS_6half_tESN_NSA_8TiledMMAINSA_8MMA_AtomIJNSA_4SM904GMMA26MMA_64x128x16_F32F16F16_SSILNSR_5MajorE1ELST_1ELNSR_7ScaleInE1ELSU_1EEEEEENSA_6LayoutISE_NSB_IJNSC_ILi0EEESY_SY_EEEEENSB_IJNSA_10UnderscoreES11_S11_EEEEENS7_6detail26Sm90ImplicitGemmTileTraitsINSA_13SM90_TMA_LOADENSA_14ComposedLayoutINSA_7SwizzleILi3ELi4ELi3EEENSA_18smem_ptr_flag_bitsILi16EEENSX_INSB_IJNSB_IJNSC_ILi64EEENSC_ILi4EEEEEENSB_IJNSC_ILi8EEES1D_EEENSB_IJSD_NSC_ILi9EEEEEEEEENSB_IJNSB_IJSD_NSC_ILi2048EEEEEENSB_IJS1C_NSC_ILi512EEEEEENSB_IJSY_NSC_ILi8192EEEEEEEEEEEEEvEENS15_INSA_20SM90_TMA_LOAD_IM2COLENS17_IS19_S1B_NSX_INSB_IJNSB_IJS1C_NSC_ILi2EEEEEES1G_S1I_EEENSB_IJS1L_S1N_NSB_IJSY_NSC_ILi4096EEEEEEEEEEEEEvEEEENS_8epilogue10collective6detail29Sm90TmaWarpSpecializedAdapterINS26_15DefaultEpilogueISN_NSB_IJlNSB_IJSD_lllEEESY_EEES2B_NS25_6thread17LinearCombinationISN_Li1EffLNS2C_9ScaleType4KindE0ELNS_15FloatRoundStyleE2ESN_EENS_4gemm15EpilogueDefaultEEEEEvvEEEEvNT_6ParamsE,(.L_x_541 - _ZN7cutlass13device_kernelINS_4conv6kernel13ConvUniversalINS1_16ConvProblemShapeILNS1_8OperatorE2ELi3EEENS1_10collective14CollectiveConvINS1_46MainloopSm90TmaGmmaWarpSpecializedImplicitGemmILS5_2ELi9ELi3EN4cute5tupleIJNSA_1CILi1EEESD_SD_EEENS1_36KernelImplicitTmaWarpSpecializedSm90ELi1EEENSB_IJNSC_ILi256EEENSB_IJNSC_ILi128EEEEEENSB_IJNSC_ILi32EEEEEEEEENS_6half_tESN_NSA_8TiledMMAINSA_8MMA_AtomIJNSA_4SM904GMMA26MMA_64x128x16_F32F16F16_SSILNSR_5MajorE1ELST_1ELNSR_7ScaleInE1ELSU_1EEEEEENSA_6LayoutISE_NSB_IJNSC_ILi0EEESY_SY_EEEEENSB_IJNSA_10UnderscoreES11_S11_EEEEENS7_6detail26Sm90ImplicitGemmTileTraitsINSA_13SM90_TMA_LOADENSA_14ComposedLayoutINSA_7SwizzleILi3ELi4ELi3EEENSA_18smem_ptr_flag_bitsILi16EEENSX_INSB_IJNSB_IJNSC_ILi64EEENSC_ILi4EEEEEENSB_IJNSC_ILi8EEES1D_EEENSB_IJSD_NSC_ILi9EEEEEEEEENSB_IJNSB_IJSD_NSC_ILi2048EEEEEENSB_IJS1C_NSC_ILi512EEEEEENSB_IJSY_NSC_ILi8192EEEEEEEEEEEEEvEENS15_INSA_20SM90_TMA_LOAD_IM2COLENS17_IS19_S1B_NSX_INSB_IJNSB_IJS1C_NSC_ILi2EEEEEES1G_S1I_EEENSB_IJS1L_S1N_NSB_IJSY_NSC_ILi4096EEEEEEEEEEEEEvEEEENS_8epilogue10collective6detail29Sm90TmaWarpSpecializedAdapterINS26_15DefaultEpilogueISN_NSB_IJlNSB_IJSD_lllEEESY_EEES2B_NS25_6thread17LinearCombinationISN_Li1EffLNS2C_9ScaleType4KindE0ELNS_15FloatRoundStyleE2ESN_EENS_4gemm15EpilogueDefaultEEEEEvvEEEEvNT_6ParamsE)
        .other          _ZN7cutlass13device_kernelINS_4conv6kernel13ConvUniversalINS1_16ConvProblemShapeILNS1_8OperatorE2ELi3EEENS1_10collective14CollectiveConvINS1_46MainloopSm90TmaGmmaWarpSpecializedImplicitGemmILS5_2ELi9ELi3EN4cute5tupleIJNSA_1CILi1EEESD_SD_EEENS1_36KernelImplicitTmaWarpSpecializedSm90ELi1EEENSB_IJNSC_ILi256EEENSB_IJNSC_ILi128EEEEEENSB_IJNSC_ILi32EEEEEEEEENS_6half_tESN_NSA_8TiledMMAINSA_8MMA_AtomIJNSA_4SM904GMMA26MMA_64x128x16_F32F16F16_SSILNSR_5MajorE1ELST_1ELNSR_7ScaleInE1ELSU_1EEEEEENSA_6LayoutISE_NSB_IJNSC_ILi0EEESY_SY_EEEEENSB_IJNSA_10UnderscoreES11_S11_EEEEENS7_6detail26Sm90ImplicitGemmTileTraitsINSA_13SM90_TMA_LOADENSA_14ComposedLayoutINSA_7SwizzleILi3ELi4ELi3EEENSA_18smem_ptr_flag_bitsILi16EEENSX_INSB_IJNSB_IJNSC_ILi64EEENSC_ILi4EEEEEENSB_IJNSC_ILi8EEES1D_EEENSB_IJSD_NSC_ILi9EEEEEEEEENSB_IJNSB_IJSD_NSC_ILi2048EEEEEENSB_IJS1C_NSC_ILi512EEEEEENSB_IJSY_NSC_ILi8192EEEEEEEEEEEEEvEENS15_INSA_20SM90_TMA_LOAD_IM2COLENS17_IS19_S1B_NSX_INSB_IJNSB_IJS1C_NSC_ILi2EEEEEES1G_S1I_EEENSB_IJS1L_S1N_NSB_IJSY_NSC_ILi4096EEEEEEEEEEEEEvEEEENS_8epilogue10collective6detail29Sm90TmaWarpSpecializedAdapterINS26_15DefaultEpilogueISN_NSB_IJlNSB_IJSD_lllEEESY_EEES2B_NS25_6thread17LinearCombinationISN_Li1EffLNS2C_9ScaleType4KindE0ELNS_15FloatRoundStyleE2ESN_EENS_4gemm15EpilogueDefaultEEEEEvvEEEEvNT_6ParamsE,@"STO_CUDA_ENTRY STV_DEFAULT"
_ZN7cutlass13device_kernelINS_4conv6kernel13ConvUniversalINS1_16ConvProblemShapeILNS1_8OperatorE2ELi3EEENS1_10collective14CollectiveConvINS1_46MainloopSm90TmaGmmaWarpSpecializedImplicitGemmILS5_2ELi9ELi3EN4cute5tupleIJNSA_1CILi1EEESD_SD_EEENS1_36KernelImplicitTmaWarpSpecializedSm90ELi1EEENSB_IJNSC_ILi256EEENSB_IJNSC_ILi128EEEEEENSB_IJNSC_ILi32EEEEEEEEENS_6half_tESN_NSA_8TiledMMAINSA_8MMA_AtomIJNSA_4SM904GMMA26MMA_64x128x16_F32F16F16_SSILNSR_5MajorE1ELST_1ELNSR_7ScaleInE1ELSU_1EEEEEENSA_6LayoutISE_NSB_IJNSC_ILi0EEESY_SY_EEEEENSB_IJNSA_10UnderscoreES11_S11_EEEEENS7_6detail26Sm90ImplicitGemmTileTraitsINSA_13SM90_TMA_LOADENSA_14ComposedLayoutINSA_7SwizzleILi3ELi4ELi3EEENSA_18smem_ptr_flag_bitsILi16EEENSX_INSB_IJNSB_IJNSC_ILi64EEENSC_ILi4EEEEEENSB_IJNSC_ILi8EEES1D_EEENSB_IJSD_NSC_ILi9EEEEEEEEENSB_IJNSB_IJSD_NSC_ILi2048EEEEEENSB_IJS1C_NSC_ILi512EEEEEENSB_IJSY_NSC_ILi8192EEEEEEEEEEEEEvEENS15_INSA_20SM90_TMA_LOAD_IM2COLENS17_IS19_S1B_NSX_INSB_IJNSB_IJS1C_NSC_ILi2EEEEEES1G_S1I_EEENSB_IJS1L_S1N_NSB_IJSY_NSC_ILi4096EEEEEEEEEEEEEvEEEENS_8epilogue10collective6detail29Sm90TmaWarpSpecializedAdapterINS26_15DefaultEpilogueISN_NSB_IJlNSB_IJSD_lllEEESY_EEES2B_NS25_6thread17LinearCombinationISN_Li1EffLNS2C_9ScaleType4KindE0ELNS_15FloatRoundStyleE2ESN_EENS_4gemm15EpilogueDefaultEEEEEvvEEEEvNT_6ParamsE:
[----:B------:R-:W0:Y:S01]  /*0000*/  LDC R1, c[0x0][0x28] ;  /* 0x00000a00ff017b82 */ /* 0x000e220000000800 */
[----:B------:R-:W1:Y:S01]  /*0010*/  S2R R7, SR_TID.X ;  /* 0x0000000000077919 */ /* 0x000e620000002100 */
[----:B------:R-:W-:Y:S01]  /*0020*/  ELECT P0, URZ, PT ;  /* 0x00000000003f782f */ /* 0x000fe20003800000 */
[----:B------:R-:W-:Y:S01]  /*0030*/  BSSY B0, `(.L_x_0) ;  /* 0x0000015000007945 */ /* 0x000fe20003800000 */
[----:B0-----:R-:W-:Y:S01]  /*0040*/  VIADD R1, R1, 0xfffffd90 ;  /* 0xfffffd9001017836 */ /* 0x001fe20000000000 */
[----:B-1----:R-:W-:-:S05]  /*0050*/  SHF.R.U32.HI R0, RZ, 0x5, R7 ;  /* 0x00000005ff007819 */ /* 0x002fca0000011607 */
[----:B------:R-:W0:Y:S02]  /*0060*/  SHFL.IDX PT, R2, R0, RZ, 0x1f ;  /* 0x00001fff00027589 */ /* 0x000e2400000e0000 */
[----:B0-----:R-:W-:Y:S02]  /*0070*/  R2UR UR6, R2 ;  /* 0x00000000020672ca */ /* 0x001fe400000e0000 */
[----:B------:R-:W-:-:S06]  /*0080*/  SHF.R.U32.HI R2, RZ, 0x7, R7 ;  /* 0x00000007ff027819 */ /* 0x000fcc0000011607 */
[----:B------:R-:W0:Y:S05]  /*0090*/  SHFL.IDX PT, R2, R2, RZ, 0x1f ;  /* 0x00001fff02027589 */ /* 0x000e2a00000e0000 */
[----:B------:R-:W-:Y:S02]  /*00a0*/  USHF.R.S32.HI UR4, URZ, 0x1f, UR6 ;  /* 0x0000001f3f047899 */ /* 0x000fe40008011406 */
[----:B------:R-:W-:Y:S02]  /*00b0*/  ISETP.NE.OR P0, PT, RZ, UR6, !P0 ;  /* 0x00000006ff007c0c */ /* 0x000fe4000c705670 */
[----:B------:R-:W-:-:S04]  /*00c0*/  ULEA.HI UR4, UR4, UR6, URZ, 0x2 ;  /* 0x0000000604047291 */ /* 0x000fc8000f8f103f */
[----:B------:R-:W-:-:S04]  /*00d0*/  ULOP3.LUT UR4, UR4, 0xfffffffc, URZ, 0xc0, !UPT ;  /* 0xfffffffc04047892 */ /* 0x000fc8000f8ec03f */
[----:B------:R-:W-:-:S03]  /*00e0*/  UIADD3 UR6, UR6, -UR4, URZ ;  /* 0x8000000406067290 */ /* 0x000fc6000fffe03f */
[----:B------:R-:W-:Y:S09]  /*00f0*/  @P0 BRA `(.L_x_1) ;  /* 0x0000000000200947 */ /* 0x000ff20003800000 */
[----:B------:R-:W-:Y:S02]  /*0100*/  ULDC.64 UR4, c[0x0][0x198] ;  /* 0x0000660000047ab9 */ /* 0x000fe40000000a00 */
[----:B------:R-:W-:Y:S02]  /*0110*/  UIADD3 UR8, UP0, UR4, 0xf0, URZ ;  /* 0x000000f004087890 */ /* 0x000fe4000ff1e03f */
[----:B------:R-:W-:Y:S02]  /*0120*/  UIADD3 UR4, UP1, UR4, 0x1f0, URZ ;  /* 0x000001f004047890 */ /* 0x000fe4000ff3e03f */
[----:B------:R-:W-:Y:S02]  /*0130*/  UIADD3.X UR9, URZ, UR5, URZ, UP0, !UPT ;  /* 0x000000053f097290 */ /* 0x000fe400087fe43f */
[----:B------:R-:W-:-:S07]  /*0140*/  UIADD3.X UR5, URZ, UR5, URZ, UP1, !UPT ;  /* 0x000000053f057290 */ /* 0x000fce0008ffe43f */
[----:B------:R1:W-:Y:S02]  /*0150*/  UTMACCTL.PF [UR8] ;  /* 0x00000000080079b9 */ /* 0x0003e40008040000 */
[----:B------:R1:W-:Y:S02]  /*0160*/  UTMACCTL.PF [UR4] ;  /* 0x00000000040079b9 */ /* 0x0003e40008040000 */
[----:B-1----:R-:W-:Y:S01]  /*0170*/  NOP ;  /* 0x0000000000007918 */ /* 0x002fe20000000000 */
.L_x_1:
[----:B------:R-:W-:Y:S05]  /*0180*/  BSYNC B0 ;  /* 0x0000000000007941 */ /* 0x000fea0003800000 */
.L_x_0:
[----:B------:R-:W1:Y:S01]  /*0190*/  SHFL.IDX PT, R0, R0, RZ, 0x1f ;  /* 0x00001fff00007589 */ /* 0x000e6200000e0000 */
[----:B0-----:R-:W-:-:S13]  /*01a0*/  R2UR UR10, R2 ;  /* 0x00000000020a72ca */ /* 0x001fda00000e0000 */
[----:B------:R-:W-:Y:S02]  /*01b0*/  ULOP3.LUT UP0, URZ, UR10, UR6, URZ, 0xfc, !UPT ;  /* 0x000000060a3f7292 */ /* 0x000fe4000f80fc3f */
[----:B------:R-:W-:Y:S02]  /*01c0*/  UISETP.NE.AND UP1, UPT, UR10, 0x1, UPT ;  /* 0x000000010a00788c */ /* 0x000fe4000bf25270 */
[----:B------:R-:W-:-:S04]  /*01d0*/  USEL UR15, URZ, 0x1, UP0 ;  /* 0x000000013f0f7887 */ /* 0x000fc80008000000 */
[----:B------:R-:W-:Y:S01]  /*01e0*/  USEL UR15, UR15, 0x2, UP1 ;  /* 0x000000020f0f7887 */ /* 0x000fe20008800000 */
[----:B-1----:R-:W-:-:S13]  /*01f0*/  ISETP.NE.AND P0, PT, R0, RZ, PT ;  /* 0x000000ff0000720c */ /* 0x002fda0003f05270 */
[----:B------:R-:W-:Y:S05]  /*0200*/  @P0 BRA `(.L_x_2) ;  /* 0x00000000008c0947 */ /* 0x000fea0003800000 */
[----:B------:R-:W-:Y:S01]  /*0210*/  ELECT P0, URZ, PT ;  /* 0x00000000003f782f */ /* 0x000fe20003800000 */
[----:B------:R-:W-:-:S12]  /*0220*/  BSSY B0, `(.L_x_2) ;  /* 0x0000021000007945 */ /* 0x000fd80003800000 */
[----:B------:R-:W-:Y:S05]  /*0230*/  @!P0 BRA `(.L_x_3) ;  /* 0x00000000007c8947 */ /* 0x000fea0003800000 */
[----:B------:R-:W0:Y:S01]  /*0240*/  S2UR UR7, SR_CgaCtaId ;  /* 0x00000000000779c3 */ /* 0x000e220000008800 */
[----:B------:R-:W-:Y:S01]  /*0250*/  UMOV UR4, 0x400 ;  /* 0x0000040000047882 */ /* 0x000fe20000000000 */
[----:B------:R-:W-:Y:S01]  /*0260*/  UMOV UR5, 0x1 ;  /* 0x0000000100057882 */ /* 0x000fe20000000000 */
[----:B------:R-:W-:Y:S02]  /*0270*/  UMOV UR8, 0x80 ;  /* 0x0000008000087882 */ /* 0x000fe40000000000 */
[----:B------:R-:W-:-:S04]  /*0280*/  UIADD3 UR8, -UR8, 0x100000, URZ ;  /* 0x0010000008087890 */ /* 0x000fc8000fffe13f */
[----:B------:R-:W-:Y:S02]  /*0290*/  USHF.L.U32 UR9, UR8, 0xb, URZ ;  /* 0x0000000b08097899 */ /* 0x000fe4000800063f */
[----:B------:R-:W-:Y:S02]  /*02a0*/  USHF.L.U32 UR8, UR8, 0x1, URZ ;  /* 0x0000000108087899 */ /* 0x000fe4000800063f */
[----:B0-----:R-:W-:Y:S02]  /*02b0*/  ULEA UR7, UR7, UR4, 0x18 ;  /* 0x0000000407077291 */ /* 0x001fe4000f8ec03f */
[----:B------:R-:W-:-:S04]  /*02c0*/  UIADD3 UR4, -UR5, 0x100000, URZ ;  /* 0x0010000005047890 */ /* 0x000fc8000fffe13f */
[----:B------:R-:W-:Y:S02]  /*02d0*/  USHF.L.U32 UR5, UR4, 0xb, URZ ;  /* 0x0000000b04057899 */ /* 0x000fe4000800063f */
[----:B------:R-:W-:Y:S01]  /*02e0*/  USHF.L.U32 UR4, UR4, 0x1, URZ ;  /* 0x0000000104047899 */ /* 0x000fe2000800063f */
[----:B------:R-:W0:Y:S11]  /*02f0*/  FENCE.VIEW.ASYNC.S ;  /* 0x00000000000073c6 */ /* 0x000e360000000000 */
[----:B0-----:R0:W1:Y:S01]  /*0300*/  SYNCS.EXCH.64 URZ, [UR7+0x36000], UR4 ;  /* 0x03600004073f75b2 */ /* 0x0010620008000100 */
[----:B------:R0:W2:Y:S01]  /*0310*/  SYNCS.EXCH.64 URZ, [UR7+0x36048], UR8 ;  /* 0x03604808073f75b2 */ /* 0x0000a20008000100 */
[----:B------:R0:W3:Y:S01]  /*0320*/  SYNCS.EXCH.64 URZ, [UR7+0x36008], UR4 ;  /* 0x03600804073f75b2 */ /* 0x0000e20008000100 */
[----:B------:R0:W4:Y:S01]  /*0330*/  SYNCS.EXCH.64 URZ, [UR7+0x36050], UR8 ;  /* 0x03605008073f75b2 */ /* 0x0001220008000100 */
[----:B------:R0:W0:Y:S01]  /*0340*/  SYNCS.EXCH.64 URZ, [UR7+0x36010], UR4 ;  /* 0x03601004073f75b2 */ /* 0x0000220008000100 */
        /* <DEDUP_REMOVED lines=13> */
[----:B------:R-:W-:Y:S01]  /*0420*/  NOP ;  /* 0x0000000000007918 */ /* 0x000fe20000000000 */
.L_x_3:
[----:B0-----:R-:W-:Y:S05]  /*0430*/  BSYNC B0 ;  /* 0x0000000000007941 */ /* 0x001fea0003800000 */
.L_x_2:
[----:B------:R-:W-:Y:S01]  /*0440*/  ULDC.64 UR4, c[0x0][0x618] ;  /* 0x0001860000047ab9 */ /* 0x000fe20000000a00 */
[----:B------:R-:W-:Y:S01]  /*0450*/  SHF.R.S32.HI R0, RZ, 0x1f, R7 ;  /* 0x0000001fff007819 */ /* 0x000fe20000011407 */
[----:B------:R-:W-:Y:S01]  /*0460*/  NOP ;  /* 0x0000000000007918 */ /* 0x000fe20000000000 */
[----:B------:R-:W-:Y:S01]  /*0470*/  ISETP.NE.U32.AND P0, PT, RZ, UR4, PT ;  /* 0x00000004ff007c0c */ /* 0x000fe2000bf05070 */
[----:B------:R-:W-:Y:S01]  /*0480*/  NOP ;  /* 0x0000000000007918 */ /* 0x000fe20000000000 */
[----:B------:R-:W-:Y:S01]  /*0490*/  LEA.HI R0, R0, R7, RZ, 0x7 ;  /* 0x0000000700007211 */ /* 0x000fe200078f38ff */
[----:B------:R-:W-:Y:S01]  /*04a0*/  ULDC.64 UR12, c[0x0][0x208] ;  /* 0x00008200000c7ab9 */ /* 0x000fe20000000a00 */
[----:B-1234-:R-:W-:Y:S01]  /*04b0*/  BAR.SYNC.DEFER_BLOCKING 0x0 ;  /* 0x0000000000007b1d */ /* 0x01efe20000010000 */
[----:B------:R-:W-:Y:S02]  /*04c0*/  ISETP.NE.AND.EX P0, PT, RZ, UR5, PT, P0 ;  /* 0x00000005ff007c0c */ /* 0x000fe4000bf05300 */
[----:B------:R-:W-:-:S05]  /*04d0*/  LOP3.LUT R0, R0, 0xffffff80, RZ, 0xc0, !PT ;  /* 0xffffff8000007812 */ /* 0x000fca00078ec0ff */
[----:B------:R-:W-:-:S06]  /*04e0*/  IMAD.IADD R5, R7, 0x1, -R0 ;  /* 0x0000000107057824 */ /* 0x000fcc00078e0a00 */
[----:B------:R-:W-:Y:S05]  /*04f0*/  @!P0 BRA `(.L_x_4) ;  /* 0x0000000000208947 */ /* 0x000fea0003800000 */
[----:B------:R-:W0:Y:S02]  /*0500*/  LDC.64 R2, c[0x0][0x618] ;  /* 0x00018600ff027b82 */ /* 0x000e240000000a00 */
[----:B0-----:R-:W2:Y:S02]  /*0510*/  LDG.E.64 R2, desc[UR12][R2.64] ;  /* 0x0000000c02027981 */ /* 0x001ea4000c1e1b00 */
[----:B--2---:R-:W-:-:S04]  /*0520*/  ISETP.NE.U32.AND P0, PT, R2, RZ, PT ;  /* 0x000000ff0200720c */ /* 0x004fc80003f05070 */
[----:B------:R-:W-:-:S13]  /*0530*/  ISETP.NE.AND.EX P0, PT, R3, RZ, PT, P0 ;  /* 0x000000ff0300720c */ /* 0x000fda0003f05300 */
[----:B------:R-:W-:Y:S05]  /*0540*/  @!P0 BRA `(.L_x_4) ;  /* 0x00000000000c8947 */ /* 0x000fea0003800000 */
[----:B------:R-:W2:Y:S02]  /*0550*/  LD.E R2, desc[UR12][R2.64] ;  /* 0x0000000c02027980 */ /* 0x000ea4000c101900 */
[----:B--2---:R-:W-:Y:S01]  /*0560*/  R2UR UR14, R2 ;  /* 0x00000000020e72ca */ /* 0x004fe200000e0000 */
[----:B------:R-:W-:-:S14]  /*0570*/  BRA `(.L_x_5) ;  /* 0x0000000000247947 */ /* 0x000fdc0003800000 */
.L_x_4:
[----:B------:R-:W-:Y:S02]  /*0580*/  ULDC.64 UR4, c[0x0][0x608] ;  /* 0x0001820000047ab9 */ /* 0x000fe40000000a00 */
[----:B------:R-:W-:-:S04]  /*0590*/  ISETP.NE.U32.AND P0, PT, RZ, UR4, PT ;  /* 0x00000004ff007c0c */ /* 0x000fc8000bf05070 */
[----:B------:R-:W-:-:S13]  /*05a0*/  ISETP.NE.AND.EX P0, PT, RZ, UR5, PT, P0 ;  /* 0x00000005ff007c0c */ /* 0x000fda000bf05300 */
[----:B------:R-:W-:Y:S05]  /*05b0*/  @!P0 BRA `(.L_x_6) ;  /* 0x0000000000108947 */ /* 0x000fea0003800000 */
[----:B------:R-:W0:Y:S02]  /*05c0*/  LDC.64 R2, c[0x0][0x608] ;  /* 0x00018200ff027b82 */ /* 0x000e240000000a00 */
[----:B0-----:R-:W2:Y:S02]  /*05d0*/  LDG.E R2, desc[UR12][R2.64] ;  /* 0x0000000c02027981 */ /* 0x001ea4000c1e1900 */
[----:B--2---:R-:W-:Y:S01]  /*05e0*/  R2UR UR14, R2 ;  /* 0x00000000020e72ca */ /* 0x004fe200000e0000 */
[----:B------:R-:W-:-:S14]  /*05f0*/  BRA `(.L_x_5) ;  /* 0x0000000000047947 */ /* 0x000fdc0003800000 */
.L_x_6:
[----:B------:R-:W-:-:S05]  /*0600*/  ULDC UR14, c[0x0][0x600] ;  /* 0x00018000000e7ab9 */ /* 0x000fca0000000800 */
.L_x_5:
[----:B------:R-:W-:Y:S02]  /*0610*/  ULDC.64 UR4, c[0x0][0x620] ;  /* 0x0001880000047ab9 */ /* 0x000fe40000000a00 */
[----:B------:R-:W-:-:S04]  /*0620*/  ISETP.NE.U32.AND P0, PT, RZ, UR4, PT ;  /* 0x00000004ff007c0c */ /* 0x000fc8000bf05070 */
[----:B------:R-:W-:-:S13]  /*0630*/  ISETP.NE.AND.EX P0, PT, RZ, UR5, PT, P0 ;  /* 0x00000005ff007c0c */ /* 0x000fda000bf05300 */
        /* <DEDUP_REMOVED lines=9> */
.L_x_7:
        /* <DEDUP_REMOVED lines=8> */
.L_x_9:
[----:B------:R-:W-:-:S05]  /*0750*/  ULDC UR16, c[0x0][0x604] ;  /* 0x0001810000107ab9 */ /* 0x000fca0000000800 */
.L_x_8:
[----:B------:R-:W-:Y:S01]  /*0760*/  ULDC UR4, c[0x0][0x4d8] ;  /* 0x0001360000047ab9 */ /* 0x000fe20000000800 */
[----:B------:R-:W0:Y:S01]  /*0770*/  S2R R4, SR_CTAID.Y ;  /* 0x0000000000047919 */ /* 0x000e220000002600 */
[----:B------:R-:W-:Y:S01]  /*0780*/  UIADD3 UR4, UR4, 0x7f, URZ ;  /* 0x0000007f04047890 */ /* 0x000fe2000fffe03f */
[----:B------:R-:W-:Y:S01]  /*0790*/  ISETP.NE.AND P0, PT, RZ, UR10, PT ;  /* 0x0000000aff007c0c */ /* 0x000fe2000bf05270 */
[----:B------:R-:W-:Y:S01]  /*07a0*/  ULDC UR37, c[0x0][0x4dc] ;  /* 0x0001370000257ab9 */ /* 0x000fe20000000800 */
[----:B------:R-:W-:Y:S01]  /*07b0*/  ULDC UR38, c[0x0][0x4e0] ;  /* 0x0001380000267ab9 */ /* 0x000fe20000000800 */
[----:B------:R-:W-:Y:S01]  /*07c0*/  USHF.R.S32.HI UR5, URZ, 0x1f, UR4 ;  /* 0x0000001f3f057899 */ /* 0x000fe20008011404 */
[----:B------:R-:W-:Y:S01]  /*07d0*/  IMAD.U32 R6, RZ, RZ, UR37 ;  /* 0x00000025ff067e24 */ /* 0x000fe2000f8e00ff */
[----:B------:R-:W-:Y:S02]  /*07e0*/  ULDC UR51, c[0x0][0x294] ;  /* 0x0000a50000337ab9 */ /* 0x000fe40000000800 */
[----:B------:R-:W-:-:S02]  /*07f0*/  ULEA.HI UR5, UR5, UR4, URZ, 0x7 ;  /* 0x0000000405057291 */ /* 0x000fc4000f8f383f */
[----:B------:R-:W-:Y:S01]  /*0800*/  IABS R6, R6 ;  /* 0x0000000600067213 */ /* 0x000fe20000000000 */
[----:B------:R-:W-:Y:S01]  /*0810*/  UMOV UR4, URZ ;  /* 0x0000003f00047c82 */ /* 0x000fe20008000000 */
[----:B------:R-:W-:Y:S02]  /*0820*/  USHF.R.S32.HI UR36, URZ, 0x7, UR5 ;  /* 0x000000073f247899 */ /* 0x000fe40008011405 */
[----:B------:R-:W-:-:S04]  /*0830*/  R2UR UR17, R6 ;  /* 0x00000000061172ca */ /* 0x000fc800000e0000 */
[----:B------:R-:W-:-:S05]  /*0840*/  IMAD.U32 R3, RZ, RZ, UR36 ;  /* 0x00000024ff037e24 */ /* 0x000fca000f8e00ff */
[-C--:B------:R-:W-:Y:S02]  /*0850*/  IABS R0, R3.reuse ;  /* 0x0000000300007213 */ /* 0x080fe40000000000 */
[----:B------:R-:W-:Y:S02]  /*0860*/  IABS R3, R3 ;  /* 0x0000000300037213 */ /* 0x000fe40000000000 */
[----:B------:R-:W-:-:S13]  /*0870*/  R2UR UR11, R0 ;  /* 0x00000000000b72ca */ /* 0x000fda00000e0000 */
[----:B------:R-:W1:Y:S08]  /*0880*/  I2F.RP R0, UR11 ;  /* 0x0000000b00007d06 */ /* 0x000e700008209400 */
[----:B-1----:R-:W1:Y:S02]  /*0890*/  MUFU.RCP R0, R0 ;  /* 0x0000000000007308 */ /* 0x002e640000001000 */
[----:B-1----:R-:W-:Y:S01]  /*08a0*/  VIADD R2, R0, 0xffffffe ;  /* 0x0ffffffe00027836 */ /* 0x002fe20000000000 */
[----:B0-----:R-:W-:-:S04]  /*08b0*/  IABS R0, R4 ;  /* 0x0000000400007213 */ /* 0x001fc80000000000 */
[----:B------:R-:W-:Y:S01]  /*08c0*/  R2UR UR8, R0 ;  /* 0x00000000000872ca */ /* 0x000fe200000e0000 */
[----:B------:R-:W0:Y:S08]  /*08d0*/  F2I.FTZ.U32.TRUNC.NTZ R2, R2 ;  /* 0x0000000200027305 */ /* 0x000e30000021f000 */
[----:B------:R-:W1:Y:S01]  /*08e0*/  I2F.RP R0, UR17 ;  /* 0x0000001100007d06 */ /* 0x000e620008209400 */
[----:B0-----:R-:W-:Y:S01]  /*08f0*/  R2UR UR5, R2 ;  /* 0x00000000020572ca */ /* 0x001fe200000e0000 */
[----:B------:R-:W-:-:S05]  /*0900*/  IMAD.MOV R2, RZ, RZ, -R3 ;  /* 0x000000ffff027224 */ /* 0x000fca00078e0a03 */
[----:B------:R-:W-:Y:S01]  /*0910*/  R2UR UR9, R2 ;  /* 0x00000000020972ca */ /* 0x000fe200000e0000 */
[----:B-1----:R-:W0:Y:S06]  /*0920*/  MUFU.RCP R0, R0 ;  /* 0x0000000000007308 */ /* 0x002e2c0000001000 */
[----:B------:R-:W-:-:S04]  /*0930*/  UIADD3 UR7, URZ, -UR5, URZ ;  /* 0x800000053f077290 */ /* 0x000fc8000fffe03f */
[----:B------:R-:W-:-:S04]  /*0940*/  UIMAD UR7, UR7, UR11, URZ ;  /* 0x0000000b070772a4 */ /* 0x000fc8000f8e023f */
[----:B------:R-:W-:-:S04]  /*0950*/  UIMAD.WIDE.U32 UR4, UR5, UR7, UR4 ;  /* 0x00000007050472a5 */ /* 0x000fc8000f8e0004 */
[----:B------:R-:W-:Y:S01]  /*0960*/  UIMAD.WIDE.U32 UR4, UR5, UR8, URZ ;  /* 0x00000008050472a5 */ /* 0x000fe2000f8e003f */
[----:B0-----:R-:W-:Y:S02]  /*0970*/  VIADD R2, R0, 0xffffffe ;  /* 0x0ffffffe00027836 */ /* 0x001fe40000000000 */
[----:B------:R-:W0:Y:S01]  /*0980*/  S2UR UR7, SR_CTAID.Y ;  /* 0x00000000000779c3 */ /* 0x000e220000002600 */
[----:B------:R-:W-:-:S03]  /*0990*/  UIMAD UR4, UR5, UR9, UR8 ;  /* 0x00000009050472a4 */ /* 0x000fc6000f8e0208 */
[----:B------:R-:W1:Y:S01]  /*09a0*/  F2I.FTZ.U32.TRUNC.NTZ R2, R2 ;  /* 0x0000000200027305 */ /* 0x000e62000021f000 */
[----:B------:R-:W-:-:S11]  /*09b0*/  UISETP.GT.U32.AND UP1, UPT, UR11, UR4, UPT ;  /* 0x000000040b00728c */ /* 0x000fd6000bf24070 */
[----:B------:R-:W-:Y:S02]  /*09c0*/  @!UP1 UIADD3 UR4, UR4, -UR11, URZ ;  /* 0x8000000b04049290 */ /* 0x000fe4000fffe03f */
[----:B------:R-:W-:Y:S02]  /*09d0*/  @!UP1 UIADD3 UR5, UR5, 0x1, URZ ;  /* 0x0000000105059890 */ /* 0x000fe4000fffe03f */
[----:B------:R-:W-:Y:S02]  /*09e0*/  UISETP.GE.U32.AND UP0, UPT, UR4, UR11, UPT ;  /* 0x0000000b0400728c */ /* 0x000fe4000bf06070 */
[----:B0-----:R-:W-:-:S04]  /*09f0*/  ULOP3.LUT UR4, UR7, UR36, URZ, 0x3c, !UPT ;  /* 0x0000002407047292 */ /* 0x001fc8000f8e3c3f */
[----:B------:R-:W-:-:S05]  /*0a00*/  UISETP.GE.AND UP1, UPT, UR4, URZ, UPT ;  /* 0x0000003f0400728c */ /* 0x000fca000bf26270 */
[----:B------:R-:W-:Y:S02]  /*0a10*/  @UP0 UIADD3 UR5, UR5, 0x1, URZ ;  /* 0x0000000105050890 */ /* 0x000fe4000fffe03f */
[----:B------:R-:W-:Y:S01]  /*0a20*/  UISETP.NE.AND UP0, UPT, UR36, URZ, UPT ;  /* 0x0000003f2400728c */ /* 0x000fe2000bf05270 */
[----:B------:R-:W-:-:S04]  /*0a30*/  UMOV UR4, URZ ;  /* 0x0000003f00047c82 */ /* 0x000fc80008000000 */
[----:B------:R-:W-:Y:S01]  /*0a40*/  UMOV UR11, UR5 ;  /* 0x00000005000b7c82 */ /* 0x000fe20008000000 */
[----:B-1----:R-:W-:Y:S01]  /*0a50*/  R2UR UR5, R2 ;  /* 0x00000000020572ca */ /* 0x002fe200000e0000 */
[----:B------:R-:W-:Y:S01]  /*0a60*/  @!UP1 UIADD3 UR11, -UR11, URZ, URZ ;  /* 0x0000003f0b0b9290 */ /* 0x000fe2000fffe13f */
[----:B------:R-:W-:-:S03]  /*0a70*/  IMAD.U32 R2, RZ, RZ, UR38 ;  /* 0x00000026ff027e24 */ /* 0x000fc6000f8e00ff */
[----:B------:R-:W-:Y:S02]  /*0a80*/  @!UP0 ULOP3.LUT UR11, URZ, UR36, URZ, 0x33, !UPT ;  /* 0x000000243f0b8292 */ /* 0x000fe4000f8e333f */
[----:B------:R-:W-:-:S04]  /*0a90*/  IABS R2, R2 ;  /* 0x0000000200027213 */ /* 0x000fc80000000000 */
[----:B------:R-:W-:Y:S01]  /*0aa0*/  IMAD.U32 R0, RZ, RZ, UR11 ;  /* 0x0000000bff007e24 */ /* 0x000fe2000f8e00ff */
[----:B------:R-:W-:Y:S01]  /*0ab0*/  R2UR UR18, R2 ;  /* 0x00000000021272ca */ /* 0x000fe200000e0000 */
[----:B------:R-:W-:-:S03]  /*0ac0*/  UIADD3 UR8, URZ, -UR5, URZ ;  /* 0x800000053f087290 */ /* 0x000fc6000fffe03f */
[----:B------:R-:W-:Y:S01]  /*0ad0*/  IABS R0, R0 ;  /* 0x0000000000007213 */ /* 0x000fe20000000000 */
[----:B------:R-:W-:-:S03]  /*0ae0*/  UIMAD UR8, UR8, UR17, URZ ;  /* 0x00000011080872a4 */ /* 0x000fc6000f8e023f */
[----:B------:R-:W-:Y:S01]  /*0af0*/  R2UR UR9, R0 ;  /* 0x00000000000972ca */ /* 0x000fe200000e0000 */
[----:B------:R-:W-:-:S04]  /*0b00*/  UIMAD.WIDE.U32 UR4, UR5, UR8, UR4 ;  /* 0x00000008050472a5 */ /* 0x000fc8000f8e0004 */
[----:B------:R-:W0:Y:S08]  /*0b10*/  I2F.RP R0, UR18 ;  /* 0x0000001200007d06 */ /* 0x000e300008209400 */
[----:B------:R-:W-:-:S04]  /*0b20*/  UIMAD.WIDE.U32 UR4, UR5, UR9, URZ ;  /* 0x00000009050472a5 */ /* 0x000fc8000f8e003f */
[----:B------:R-:W-:Y:S01]  /*0b30*/  UIADD3 UR4, -UR5, URZ, URZ ;  /* 0x0000003f05047290 */ /* 0x000fe2000fffe13f */
[----:B0-----:R-:W0:Y:S03]  /*0b40*/  MUFU.RCP R0, R0 ;  /* 0x0000000000007308 */ /* 0x001e260000001000 */
[----:B------:R-:W-:-:S04]  /*0b50*/  UIMAD UR4, UR17, UR4, UR9 ;  /* 0x00000004110472a4 */ /* 0x000fc8000f8e0209 */
[----:B------:R-:W-:-:S11]  /*0b60*/  UISETP.GT.U32.AND UP1, UPT, UR17, UR4, UPT ;  /* 0x000000041100728c */ /* 0x000fd6000bf24070 */
[----:B------:R-:W-:Y:S01]  /*0b70*/  @!UP1 UIADD3 UR4, UR4, -UR17, URZ ;  /* 0x8000001104049290 */ /* 0x000fe2000fffe03f */
[----:B0-----:R-:W-:Y:S01]  /*0b80*/  VIADD R2, R0, 0xffffffe ;  /* 0x0ffffffe00027836 */ /* 0x001fe20000000000 */
[----:B------:R-:W-:Y:S02]  /*0b90*/  @!UP1 UIADD3 UR5, UR5, 0x1, URZ ;  /* 0x0000000105059890 */ /* 0x000fe4000fffe03f */
[----:B------:R-:W-:Y:S02]  /*0ba0*/  UISETP.GE.U32.AND UP0, UPT, UR4, UR17, UPT ;  /* 0x000000110400728c */ /* 0x000fe4000bf06070 */
[----:B------:R-:W-:Y:S01]  /*0bb0*/  ULOP3.LUT UR4, UR11, UR37, URZ, 0x3c, !UPT ;  /* 0x000000250b047292 */ /* 0x000fe2000f8e3c3f */
[----:B------:R-:W0:Y:S03]  /*0bc0*/  F2I.FTZ.U32.TRUNC.NTZ R2, R2 ;  /* 0x0000000200027305 */ /* 0x000e26000021f000 */
[----:B------:R-:W-:-:S03]  /*0bd0*/  UISETP.GE.AND UP1, UPT, UR4, URZ, UPT ;  /* 0x0000003f0400728c */ /* 0x000fc6000bf26270 */
[----:B------:R-:W-:Y:S02]  /*0be0*/  UMOV UR4, URZ ;  /* 0x0000003f00047c82 */ /* 0x000fe40008000000 */
[----:B------:R-:W-:Y:S02]  /*0bf0*/  @UP0 UIADD3 UR5, UR5, 0x1, URZ ;  /* 0x0000000105050890 */ /* 0x000fe4000fffe03f */
[----:B------:R-:W-:-:S05]  /*0c00*/  UISETP.NE.AND UP0, UPT, UR37, URZ, UPT ;  /* 0x0000003f2500728c */ /* 0x000fca000bf05270 */
[----:B------:R-:W-:Y:S01]  /*0c10*/  UMOV UR17, UR5 ;  /* 0x0000000500117c82 */ /* 0x000fe20008000000 */
[----:B0-----:R-:W-:Y:S01]  /*0c20*/  R2UR UR5, R2 ;  /* 0x00000000020572ca */ /* 0x001fe200000e0000 */
[----:B------:R-:W-:-:S04]  /*0c30*/  @!UP1 UIADD3 UR17, -UR17, URZ, URZ ;  /* 0x0000003f11119290 */ /* 0x000fc8000fffe13f */
[----:B------:R-:W-:-:S06]  /*0c40*/  @!UP0 ULOP3.LUT UR17, URZ, UR37, URZ, 0x33, !UPT ;  /* 0x000000253f118292 */ /* 0x000fcc000f8e333f */
[----:B------:R-:W-:Y:S02]  /*0c50*/  IMAD.U32 R0, RZ, RZ, UR17 ;  /* 0x00000011ff007e24 */ /* 0x000fe4000f8e00ff */
[----:B------:R-:W-:-:S03]  /*0c60*/  UIADD3 UR8, URZ, -UR5, URZ ;  /* 0x800000053f087290 */ /* 0x000fc6000fffe03f */
[----:B------:R-:W-:Y:S01]  /*0c70*/  IABS R0, R0 ;  /* 0x0000000000007213 */ /* 0x000fe20000000000 */
[----:B------:R-:W-:-:S03]  /*0c80*/  UIMAD UR8, UR8, UR18, URZ ;  /* 0x00000012080872a4 */ /* 0x000fc6000f8e023f */
[----:B------:R-:W-:Y:S01]  /*0c90*/  R2UR UR9, R0 ;  /* 0x00000000000972ca */ /* 0x000fe200000e0000 */
[----:B------:R-:W-:Y:S02]  /*0ca0*/  UIMAD.WIDE.U32 UR4, UR5, UR8, UR4 ;  /* 0x00000008050472a5 */ /* 0x000fe4000f8e0004 */
[----:B------:R-:W-:-:S10]  /*0cb0*/  UIADD3 UR8, UR51, 0x1f, URZ ;  /* 0x0000001f33087890 */ /* 0x000fd4000fffe03f */
[----:B------:R-:W-:-:S04]  /*0cc0*/  UIMAD.WIDE.U32 UR4, UR5, UR9, URZ ;  /* 0x00000009050472a5 */ /* 0x000fc8000f8e003f */
[----:B------:R-:W-:-:S04]  /*0cd0*/  UIADD3 UR4, -UR5, URZ, URZ ;  /* 0x0000003f05047290 */ /* 0x000fc8000fffe13f */
[----:B------:R-:W-:Y:S02]  /*0ce0*/  UIMAD UR4, UR18, UR4, UR9 ;  /* 0x00000004120472a4 */ /* 0x000fe4000f8e0209 */
[----:B------:R-:W-:Y:S02]  /*0cf0*/  ULOP3.LUT UR9, UR17, UR38, URZ, 0x3c, !UPT ;  /* 0x0000002611097292 */ /* 0x000fe4000f8e3c3f */
[----:B------:R-:W-:-:S11]  /*0d00*/  UISETP.GT.U32.AND UP1, UPT, UR18, UR4, UPT ;  /* 0x000000041200728c */ /* 0x000fd6000bf24070 */
[----:B------:R-:W-:Y:S02]  /*0d10*/  @!UP1 UIADD3 UR4, UR4, -UR18, URZ ;  /* 0x8000001204049290 */ /* 0x000fe4000fffe03f */
[----:B------:R-:W-:Y:S02]  /*0d20*/  @!UP1 UIADD3 UR5, UR5, 0x1, URZ ;  /* 0x0000000105059890 */ /* 0x000fe4000fffe03f */
[----:B------:R-:W-:Y:S02]  /*0d30*/  UISETP.GE.U32.AND UP0, UPT, UR4, UR18, UPT ;  /* 0x000000120400728c */ /* 0x000fe4000bf06070 */
[----:B------:R-:W-:Y:S02]  /*0d40*/  UISETP.GE.AND UP1, UPT, UR9, URZ, UPT ;  /* 0x0000003f0900728c */ /* 0x000fe4000bf26270 */
[----:B------:R-:W-:-:S04]  /*0d50*/  USHF.R.S32.HI UR4, URZ, 0x1f, UR8 ;  /* 0x0000001f3f047899 */ /* 0x000fc80008011408 */
[----:B------:R-:W-:Y:S02]  /*0d60*/  ULEA.HI UR4, UR4, UR8, URZ, 0x5 ;  /* 0x0000000804047291 */ /* 0x000fe4000f8f283f */
[----:B------:R-:W-:Y:S02]  /*0d70*/  UIADD3 UR8, -UR11, URZ, URZ ;  /* 0x0000003f0b087290 */ /* 0x000fe4000fffe13f */
[----:B------:R-:W-:Y:S02]  /*0d80*/  @UP0 UIADD3 UR5, UR5, 0x1, URZ ;  /* 0x0000000105050890 */ /* 0x000fe4000fffe03f */
[----:B------:R-:W-:Y:S02]  /*0d90*/  UISETP.NE.AND UP0, UPT, UR38, URZ, UPT ;  /* 0x0000003f2600728c */ /* 0x000fe4000bf05270 */
[----:B------:R-:W-:Y:S02]  /*0da0*/  USHF.R.S32.HI UR39, URZ, 0x5, UR4 ;  /* 0x000000053f277899 */ /* 0x000fe40008011404 */
[----:B------:R-:W-:Y:S01]  /*0db0*/  UIADD3 UR4, -UR17, URZ, URZ ;  /* 0x0000003f11047290 */ /* 0x000fe2000fffe13f */
[----:B------:R-:W-:Y:S01]  /*0dc0*/  UMOV UR23, UR5 ;  /* 0x0000000500177c82 */ /* 0x000fe20008000000 */
[----:B------:R-:W-:-:S02]  /*0dd0*/  UIMAD UR36, UR36, UR8, UR7 ;  /* 0x00000008242472a4 */ /* 0x000fc4000f8e0207 */
[----:B------:R-:W-:-:S03]  /*0de0*/  @!UP1 UIADD3 UR23, -UR23, URZ, URZ ;  /* 0x0000003f17179290 */ /* 0x000fc6000fffe13f */
[----:B------:R-:W-:Y:S02]  /*0df0*/  @!UP0 ULOP3.LUT UR23, URZ, UR38, URZ, 0x33, !UPT ;  /* 0x000000263f178292 */ /* 0x000fe4000f8e333f */
[----:B------:R-:W-:Y:S02]  /*0e00*/  UIMAD UR37, UR37, UR4, UR11 ;  /* 0x00000004252572a4 */ /* 0x000fe4000f8e020b */
[----:B------:R-:W-:-:S04]  /*0e10*/  UIADD3 UR5, -UR23, URZ, URZ ;  /* 0x0000003f17057290 */ /* 0x000fc8000fffe13f */
[----:B------:R-:W-:Y:S01]  /*0e20*/  UIMAD UR38, UR38, UR5, UR17 ;  /* 0x00000005262672a4 */ /* 0x000fe2000f8e0211 */
[----:B------:R-:W-:Y:S11]  /*0e30*/  @!P0 BRA `(.L_x_10) ;  /* 0x00000160001c8947 */ /* 0x000ff60003800000 */
[----:B------:R-:W-:-:S06]  /*0e40*/  UISETP.NE.AND UP0, UPT, UR10, 0x1, UPT ;  /* 0x000000010a00788c */ /* 0x000fcc000bf05270 */
[----:B------:R-:W-:-:S13]  /*0e50*/  PLOP3.LUT P0, PT, PT, PT, UP0, 0x80, 0x0 ;  /* 0x000000000000781c */ /* 0x000fda0003f0f008 */
[----:B------:R-:W-:Y:S05]  /*0e60*/  @P0 EXIT ;  /* 0x000000000000094d */ /* 0x000fea0003800000 */
[----:B------:R0:W-:Y:S01]  /*0e70*/  STL [R1], RZ ;  /* 0x000000ff01007387 */ /* 0x0001e20000100800 */
[----:B------:R-:W-:Y:S01]  /*0e80*/  UISETP.GE.AND UP0, UPT, UR51, 0x1, UPT ;  /* 0x000000013300788c */ /* 0x000fe2000bf06270 */
[----:B------:R-:W-:Y:S01]  /*0e90*/  CS2R R86, SRZ ;  /* 0x0000000000567805 */ /* 0x000fe2000001ff00 */
[----:B------:R-:W-:Y:S01]  /*0ea0*/  UMOV UR4, URZ ;  /* 0x0000003f00047c82 */ /* 0x000fe20008000000 */
[----:B------:R0:W-:Y:S01]  /*0eb0*/  STL [R1+0x4], RZ ;  /* 0x000004ff01007387 */ /* 0x0001e20000100800 */
[----:B------:R-:W-:Y:S02]  /*0ec0*/  CS2R R152, SRZ ;  /* 0x0000000000987805 */ /* 0x000fe4000001ff00 */
[----:B------:R-:W-:Y:S02]  /*0ed0*/  CS2R R154, SRZ ;  /* 0x00000000009a7805 */ /* 0x000fe4000001ff00 */
[----:B------:R-:W-:Y:S01]  /*0ee0*/  PLOP3.LUT P0, PT, PT, PT, UP0, 0x80, 0x0 ;  /* 0x000000000000781c */ /* 0x000fe20003f0f008 */
[----:B------:R0:W-:Y:S01]  /*0ef0*/  STL [R1+0x8], RZ ;  /* 0x000008ff01007387 */ /* 0x0001e20000100800 */
[----:B------:R-:W-:-:S02]  /*0f00*/  CS2R R156, SRZ ;  /* 0x00000000009c7805 */ /* 0x000fc4000001ff00 */
[----:B------:R-:W-:Y:S02]  /*0f10*/  CS2R R158, SRZ ;  /* 0x00000000009e7805 */ /* 0x000fe4000001ff00 */
[----:B------:R-:W-:Y:S01]  /*0f20*/  CS2R R160, SRZ ;  /* 0x0000000000a07805 */ /* 0x000fe2000001ff00 */
[----:B------:R0:W-:Y:S01]  /*0f30*/  STL [R1+0xc], RZ ;  /* 0x00000cff01007387 */ /* 0x0001e20000100800 */
[----:B------:R-:W-:Y:S02]  /*0f40*/  CS2R R162, SRZ ;  /* 0x0000000000a27805 */ /* 0x000fe4000001ff00 */
[----:B------:R-:W-:Y:S02]  /*0f50*/  CS2R R164, SRZ ;  /* 0x0000000000a47805 */ /* 0x000fe4000001ff00 */
[----:B------:R-:W-:Y:S01]  /*0f60*/  CS2R R166, SRZ ;  /* 0x0000000000a67805 */ /* 0x000fe2000001ff00 */
        /* <DEDUP_REMOVED lines=116> */
[----:B------:R0:W-:Y:S04]  /*16b0*/  STL [R1+0x84], RZ ;  /* 0x000084ff01007387 */ /* 0x0001e80000100800 */
        /* <DEDUP_REMOVED lines=29> */
[----:B------:R0:W-:Y:S01]  /*1890*/  STL [R1+0xfc], RZ ;  /* 0x0000fcff01007387 */ /* 0x0001e20000100800 */
[----:B------:R-:W-:Y:S05]  /*18a0*/  @!P0 BRA `(.L_x_11) ;  /* 0x0000000c00f48947 */ /* 0x000fea0003800000 */
[----:B------:R-:W-:-:S04]  /*18b0*/  ULOP3.LUT UR4, UR15, 0x1, URZ, 0xfc, !UPT ;  /* 0x000000010f047892 */ /* 0x000fc8000f8efc3f */
[----:B------:R-:W-:-:S06]  /*18c0*/  UISETP.NE.AND UP0, UPT, UR4, 0x3, UPT ;  /* 0x000000030400788c */ /* 0x000fcc000bf05270 */
[----:B------:R-:W-:-:S13]  /*18d0*/  PLOP3.LUT P1, PT, PT, PT, UP0, 0x80, 0x0 ;  /* 0x000000000000781c */ /* 0x000fda0003f2f008 */
[----:B------:R-:W-:Y:S05]  /*18e0*/  @!P1 BRA `(.L_x_12) ;  /* 0x0000000000049947 */ /* 0x000fea0003800000 */
[----:B------:R-:W-:Y:S01]  /*18f0*/  BPT.TRAP 0x1 ;  /* 0x000000040000795c */ /* 0x000fe20000300000 */
.L_x_12:
[----:B------:R-:W1:Y:S01]  /*1900*/  S2UR UR5, SR_CgaCtaId ;  /* 0x00000000000579c3 */ /* 0x000e620000008800 */
[----:B------:R-:W-:Y:S01]  /*1910*/  SHF.L.U32 R0, RZ, 0x1f, RZ ;  /* 0x0000001fff007819 */ /* 0x000fe200000006ff */
[----:B------:R-:W-:Y:S02]  /*1920*/  UMOV UR4, 0x400 ;  /* 0x0000040000047882 */ /* 0x000fe40000000000 */
[----:B-1----:R-:W-:-:S12]  /*1930*/  ULEA UR6, UR5, UR4, 0x18 ;  /* 0x0000000405067291 */ /* 0x002fd8000f8ec03f */
.L_x_13:
[----:B-1----:R-:W-:-:S04]  /*1940*/  IMAD.U32 R3, RZ, RZ, UR6 ;  /* 0x00000006ff037e24 */ /* 0x002fc8000f8e00ff */
[----:B------:R1:W2:Y:S03]  /*1950*/  SYNCS.PHASECHK.TRANS64.TRYWAIT P1, [R3+URZ+0x36000], R0 ;  /* 0x03600000030075a7 */ /* 0x0002a6000802017f */
[----:B--2---:R-:W-:Y:S05]  /*1960*/  @!P1 NANOSLEEP.SYNCS 0x989680 ;  /* 0x009896800000995d */ /* 0x004fea0003900000 */
[----:B------:R-:W2:Y:S02]  /*1970*/  @!P1 SYNCS.PHASECHK.TRANS64 P1, [R3+URZ+0x36000], R0 ;  /* 0x03600000030095a7 */ /* 0x000ea4000802007f */
[----:B--2---:R-:W-:Y:S05]  /*1980*/  @!P1 BRA `(.L_x_13) ;  /* 0xfffffffc00ec9947 */ /* 0x004fea000383ffff */
[----:B------:R-:W-:Y:S01]  /*1990*/  UIADD3 UR4, UR6, 0x24000, URZ ;  /* 0x0002400006047890 */ /* 0x000fe2000fffe03f */
[----:B------:R-:W-:Y:S01]  /*19a0*/  WARPGROUP.ARRIVE ;  /* 0x00000000000079c5 */ /* 0x000fe20000000000 */
[----:B------:R-:W-:Y:S02]  /*19b0*/  UMOV UR7, 0x40000040 ;  /* 0x4000004000077882 */ /* 0x000fe40000000000 */
[----:B------:R-:W-:Y:S02]  /*19c0*/  USHF.R.U32.HI UR5, URZ, 0x4, UR4 ;  /* 0x000000043f057899 */ /* 0x000fe40008011604 */
[----:B------:R-:W-:Y:S02]  /*19d0*/  USHF.R.U32.HI UR4, URZ, 0x4, UR6 ;  /* 0x000000043f047899 */ /* 0x000fe40008011606 */
[----:B------:R-:W-:Y:S02]  /*19e0*/  ULOP3.LUT UR5, UR5, 0x3fff, URZ, 0xc0, !UPT ;  /* 0x00003fff05057892 */ /* 0x000fe4000f8ec03f */
[----:B------:R-:W-:-:S02]  /*19f0*/  ULOP3.LUT UR8, UR4, 0x3fff, URZ, 0xc0, !UPT ;  /* 0x00003fff04087892 */ /* 0x000fc4000f8ec03f */
[----:B------:R-:W-:-:S03]  /*1a00*/  ULOP3.LUT UR9, UR5, 0x1000000, URZ, 0xfc, !UPT ;  /* 0x0100000005097892 */ /* 0x000fc6000f8efc3f */
[----:B------:R-:W-:Y:S02]  /*1a10*/  UMOV UR5, 0x40000040 ;  /* 0x4000004000057882 */ /* 0x000fe40000000000 */
[----:B------:R-:W-:Y:S02]  /*1a20*/  UMOV UR4, UR8 ;  /* 0x0000000800047c82 */ /* 0x000fe40008000000 */
[----:B------:R-:W-:Y:S02]  /*1a30*/  UMOV UR6, UR9 ;  /* 0x0000000900067c82 */ /* 0x000fe40008000000 */
[----:B------:R-:W-:Y:S01]  /*1a40*/  HGMMA.64x128x16.F32 R68, gdesc[UR4].tnspA.tnspB, RZ, !UPT, gsb0 ;  /* 0x61e00000044479f0 */ /* 0x000fe2000c0008ff */
[----:B------:R-:W-:Y:S01]  /*1a50*/  UIADD3 UR4, UR8, 0x100, URZ ;  /* 0x0000010008047890 */ /* 0x000fe2000fffe03f */
[----:B------:R-:W-:Y:S01]  /*1a60*/  UMOV UR5, 0x40000040 ;  /* 0x4000004000057882 */ /* 0x000fe20000000000 */
[----:B------:R-:W-:Y:S02]  /*1a70*/  WARPGROUP.DEPBAR.LE gsb0, 0x0 ;  /* 0x00008000000079c5 */ /* 0x000fe40000010000 */
[----:B------:R-:W-:Y:S01]  /*1a80*/  WARPGROUP.ARRIVE ;  /* 0x00000000000079c5 */ /* 0x000fe20000000000 */
[----:B------:R-:W-:-:S02]  /*1a90*/  IMAD.MOV.U32 R45, RZ, RZ, R88 ;  /* 0x000000ffff2d7224 */ /* 0x000fc400078e0058 */
[----:B------:R-:W-:Y:S02]  /*1aa0*/  IMAD.MOV.U32 R44, RZ, RZ, R89 ;  /* 0x000000ffff2c7224 */ /* 0x000fe400078e0059 */
[----:B------:R-:W-:Y:S02]  /*1ab0*/  IMAD.MOV.U32 R43, RZ, RZ, R90 ;  /* 0x000000ffff2b7224 */ /* 0x000fe400078e005a */
[----:B------:R-:W-:Y:S01]  /*1ac0*/  HGMMA.64x128x16.F32 R152, gdesc[UR4].tnspA.tnspB, RZ, !UPT, gsb0 ;  /* 0x61e00000049879f0 */ /* 0x000fe2000c0008ff */
[----:B------:R-:W-:Y:S01]  /*1ad0*/  UIADD3 UR4, UR8, 0x200, URZ ;  /* 0x0000020008047890 */ /* 0x000fe2000fffe03f */
[----:B------:R-:W-:Y:S01]  /*1ae0*/  IMAD.MOV.U32 R42, RZ, RZ, R91 ;  /* 0x000000ffff2a7224 */ /* 0x000fe200078e005b */
[----:B------:R-:W-:Y:S01]  /*1af0*/  UMOV UR5, 0x40000040 ;  /* 0x4000004000057882 */ /* 0x000fe20000000000 */
[----:B------:R-:W-:Y:S02]  /*1b00*/  IMAD.MOV.U32 R41, RZ, RZ, R92 ;  /* 0x000000ffff297224 */ /* 0x000fe400078e005c */
[----:B------:R-:W-:-:S02]  /*1b10*/  IMAD.MOV.U32 R40, RZ, RZ, R93 ;  /* 0x000000ffff287224 */ /* 0x000fc400078e005d */
[----:B------:R-:W-:Y:S02]  /*1b20*/  IMAD.MOV.U32 R39, RZ, RZ, R94 ;  /* 0x000000ffff277224 */ /* 0x000fe400078e005e */
[----:B------:R-:W-:Y:S02]  /*1b30*/  IMAD.MOV.U32 R38, RZ, RZ, R95 ;  /* 0x000000ffff267224 */ /* 0x000fe400078e005f */
[----:B------:R-:W-:Y:S02]  /*1b40*/  IMAD.MOV.U32 R37, RZ, RZ, R96 ;  /* 0x000000ffff257224 */ /* 0x000fe400078e0060 */
[----:B------:R-:W-:Y:S02]  /*1b50*/  IMAD.MOV.U32 R36, RZ, RZ, R97 ;  /* 0x000000ffff247224 */ /* 0x000fe400078e0061 */
        /* <DEDUP_REMOVED lines=31> */
[----:B-1----:R-:W-:-:S02]  /*1d50*/  IMAD.MOV.U32 R3, RZ, RZ, R129 ;  /* 0x000000ffff037224 */ /* 0x002fc400078e0081 */
        /* <DEDUP_REMOVED lines=26> */
[----:B------:R-:W-:Y:S01]  /*1f00*/  IMAD.MOV.U32 R220, RZ, RZ, R33 ;  /* 0x000000ffffdc7224 */ /* 0x000fe200078e0021 */
[----:B------:R-:W-:Y:S02]  /*1f10*/  WARPGROUP.DEPBAR.LE gsb0, 0x0 ;  /* 0x00008000000079c5 */ /* 0x000fe40000010000 */
[----:B------:R-:W-:Y:S01]  /*1f20*/  WARPGROUP.ARRIVE ;  /* 0x00000000000079c5 */ /* 0x000fe20000000000 */
[----:B------:R1:W-:Y:S01]  /*1f30*/  STL.64 [R1+0x168], R214 ;  /* 0x000168d601007387 */ /* 0x0003e20000100a00 */
[----:B------:R-:W-:Y:S02]  /*1f40*/  IMAD.MOV.U32 R221, RZ, RZ, R32 ;  /* 0x000000ffffdd7224 */ /* 0x000fe400078e0020 */
[----:B------:R-:W-:Y:S01]  /*1f50*/  IMAD.MOV.U32 R222, RZ, RZ, R31 ;  /* 0x000000ffffde7224 */ /* 0x000fe200078e001f */
[----:B------:R2:W-:Y:S01]  /*1f60*/  STL.64 [R1+0x160], R212 ;  /* 0x000160d401007387 */ /* 0x0005e20000100a00 */
[----:B------:R-:W-:Y:S01]  /*1f70*/  HGMMA.64x128x16.F32 R88, gdesc[UR4].tnspA.tnspB, RZ, !UPT, gsb0 ;  /* 0x61e00000045879f0 */ /* 0x000fe2000c0008ff */
[----:B------:R-:W-:Y:S01]  /*1f80*/  UIADD3 UR4, UR8, 0x300, URZ ;  /* 0x0000030008047890 */ /* 0x000fe2000fffe03f */
[----:B------:R-:W-:Y:S01]  /*1f90*/  IMAD.MOV.U32 R223, RZ, RZ, R30 ;  /* 0x000000ffffdf7224 */ /* 0x000fe200078e001e */
[----:B------:R3:W-:Y:S01]  /*1fa0*/  STL.64 [R1+0x158], R210 ;  /* 0x000158d201007387 */ /* 0x0007e20000100a00 */
[----:B------:R-:W-:Y:S01]  /*1fb0*/  IMAD.MOV.U32 R224, RZ, RZ, R29 ;  /* 0x000000ffffe07224 */ /* 0x000fe200078e001d */
[----:B------:R-:W-:Y:S01]  /*1fc0*/  UMOV UR5, 0x40000040 ;  /* 0x4000004000057882 */ /* 0x000fe20000000000 */
[----:B------:R-:W-:Y:S01]  /*1fd0*/  IMAD.MOV.U32 R225, RZ, RZ, R28 ;  /* 0x000000ffffe17224 */ /* 0x000fe200078e001c */
[----:B------:R4:W-:Y:S01]  /*1fe0*/  STL.64 [R1+0x150], R208 ;  /* 0x000150d001007387 */ /* 0x0009e20000100a00 */
[----:B-1----:R-:W-:-:S02]  /*1ff0*/  IMAD.MOV.U32 R214, RZ, RZ, R39 ;  /* 0x000000ffffd67224 */ /* 0x002fc400078e0027 */
[----:B------:R-:W-:Y:S01]  /*2000*/  IMAD.MOV.U32 R215, RZ, RZ, R38 ;  /* 0x000000ffffd77224 */ /* 0x000fe200078e0026 */
[----:B------:R1:W-:Y:S01]  /*2010*/  STL.64 [R1+0x148], R206 ;  /* 0x000148ce01007387 */ /* 0x0003e20000100a00 */
[----:B--2---:R-:W-:Y:S02]  /*2020*/  IMAD.MOV.U32 R212, RZ, RZ, R41 ;  /* 0x000000ffffd47224 */ /* 0x004fe400078e0029 */
[----:B------:R-:W-:Y:S01]  /*2030*/  IMAD.MOV.U32 R213, RZ, RZ, R40 ;  /* 0x000000ffffd57224 */ /* 0x000fe200078e0028 */
[----:B------:R2:W-:Y:S01]  /*2040*/  STL.64 [R1+0x140], R204 ;  /* 0x000140cc01007387 */ /* 0x0005e20000100a00 */
[----:B---3--:R-:W-:Y:S02]  /*2050*/  IMAD.MOV.U32 R210, RZ, RZ, R43 ;  /* 0x000000ffffd27224 */ /* 0x008fe400078e002b */
[----:B------:R-:W-:Y:S01]  /*2060*/  IMAD.MOV.U32 R211, RZ, RZ, R42 ;  /* 0x000000ffffd37224 */ /* 0x000fe200078e002a */
[----:B------:R3:W-:Y:S01]  /*2070*/  STL.64 [R1+0x138], R202 ;  /* 0x000138ca01007387 */ /* 0x0007e20000100a00 */
[----:B----4-:R-:W-:-:S02]  /*2080*/  IMAD.MOV.U32 R208, RZ, RZ, R45 ;  /* 0x000000ffffd07224 */ /* 0x010fc400078e002d */
[----:B------:R-:W-:Y:S01]  /*2090*/  IMAD.MOV.U32 R209, RZ, RZ, R44 ;  /* 0x000000ffffd17224 */ /* 0x000fe200078e002c */
[----:B------:R4:W-:Y:S01]  /*20a0*/  STL.64 [R1+0x130], R200 ;  /* 0x000130c801007387 */ /* 0x0009e20000100a00 */
[----:B-1----:R-:W-:Y:S02]  /*20b0*/  IMAD.MOV.U32 R206, RZ, RZ, R47 ;  /* 0x000000ffffce7224 */ /* 0x002fe400078e002f */
[----:B------:R-:W-:Y:S01]  /*20c0*/  IMAD.MOV.U32 R207, RZ, RZ, R46 ;  /* 0x000000ffffcf7224 */ /* 0x000fe200078e002e */
[----:B------:R1:W-:Y:S01]  /*20d0*/  STL.64 [R1+0x128], R198 ;  /* 0x000128c601007387 */ /* 0x0003e20000100a00 */
[----:B--2---:R-:W-:Y:S02]  /*20e0*/  IMAD.MOV.U32 R204, RZ, RZ, R49 ;  /* 0x000000ffffcc7224 */ /* 0x004fe400078e0031 */
[----:B------:R-:W-:Y:S01]  /*20f0*/  IMAD.MOV.U32 R205, RZ, RZ, R48 ;  /* 0x000000ffffcd7224 */ /* 0x000fe200078e0030 */
[----:B------:R2:W-:Y:S01]  /*2100*/  STL.64 [R1+0x120], R196 ;  /* 0x000120c401007387 */ /* 0x0005e20000100a00 */
[----:B---3--:R-:W-:-:S02]  /*2110*/  IMAD.MOV.U32 R202, RZ, RZ, R51 ;  /* 0x000000ffffca7224 */ /* 0x008fc400078e0033 */
[----:B------:R-:W-:Y:S01]  /*2120*/  IMAD.MOV.U32 R203, RZ, RZ, R50 ;  /* 0x000000ffffcb7224 */ /* 0x000fe200078e0032 */
[----:B------:R3:W-:Y:S01]  /*2130*/  STL.64 [R1+0x118], R194 ;  /* 0x000118c201007387 */ /* 0x0007e20000100a00 */
[----:B----4-:R-:W-:Y:S02]  /*2140*/  IMAD.MOV.U32 R200, RZ, RZ, R53 ;  /* 0x000000ffffc87224 */ /* 0x010fe400078e0035 */
[----:B------:R-:W-:Y:S01]  /*2150*/  IMAD.MOV.U32 R201, RZ, RZ, R52 ;  /* 0x000000ffffc97224 */ /* 0x000fe200078e0034 */
[----:B------:R4:W-:Y:S01]  /*2160*/  STL.64 [R1+0x110], R192 ;  /* 0x000110c001007387 */ /* 0x0009e20000100a00 */
[----:B-1----:R-:W-:Y:S02]  /*2170*/  IMAD.MOV.U32 R198, RZ, RZ, R55 ;  /* 0x000000ffffc67224 */ /* 0x002fe400078e0037 */
[----:B------:R-:W-:Y:S01]  /*2180*/  IMAD.MOV.U32 R199, RZ, RZ, R54 ;  /* 0x000000ffffc77224 */ /* 0x000fe200078e0036 */
[----:B------:R1:W-:Y:S01]  /*2190*/  STL.64 [R1+0x108], R190 ;  /* 0x000108be01007387 */ /* 0x0003e20000100a00 */
[----:B--2---:R-:W-:-:S02]  /*21a0*/  IMAD.MOV.U32 R196, RZ, RZ, R57 ;  /* 0x000000ffffc47224 */ /* 0x004fc400078e0039 */
[----:B------:R-:W-:Y:S01]  /*21b0*/  IMAD.MOV.U32 R197, RZ, RZ, R56 ;  /* 0x000000ffffc57224 */ /* 0x000fe200078e0038 */
[----:B------:R2:W-:Y:S01]  /*21c0*/  STL.64 [R1+0x100], R188 ;  /* 0x000100bc01007387 */ /* 0x0005e20000100a00 */
[----:B---3--:R-:W-:Y:S02]  /*21d0*/  IMAD.MOV.U32 R194, RZ, RZ, R59 ;  /* 0x000000ffffc27224 */ /* 0x008fe400078e003b */
[----:B------:R-:W-:Y:S02]  /*21e0*/  IMAD.MOV.U32 R195, RZ, RZ, R58 ;  /* 0x000000ffffc37224 */ /* 0x000fe400078e003a */
[----:B----4-:R-:W-:Y:S02]  /*21f0*/  IMAD.MOV.U32 R192, RZ, RZ, R61 ;  /* 0x000000ffffc07224 */ /* 0x010fe400078e003d */
[----:B------:R-:W-:Y:S02]  /*2200*/  IMAD.MOV.U32 R193, RZ, RZ, R60 ;  /* 0x000000ffffc17224 */ /* 0x000fe400078e003c */
[----:B-1----:R-:W-:-:S02]  /*2210*/  IMAD.MOV.U32 R190, RZ, RZ, R63 ;  /* 0x000000ffffbe7224 */ /* 0x002fc400078e003f */
[----:B------:R-:W-:Y:S02]  /*2220*/  IMAD.MOV.U32 R191, RZ, RZ, R62 ;  /* 0x000000ffffbf7224 */ /* 0x000fe400078e003e */
[----:B--2---:R-:W-:Y:S02]  /*2230*/  IMAD.MOV.U32 R188, RZ, RZ, R65 ;  /* 0x000000ffffbc7224 */ /* 0x004fe400078e0041 */
        /* <DEDUP_REMOVED lines=26> */
[----:B------:R-:W-:Y:S01]  /*23e0*/  IMAD.MOV.U32 R251, RZ, RZ, R0 ;  /* 0x000000fffffb7224 */ /* 0x000fe200078e0000 */
[----:B------:R-:W-:Y:S02]  /*23f0*/  WARPGROUP.DEPBAR.LE gsb0, 0x0 ;  /* 0x00008000000079c5 */ /* 0x000fe40000010000 */
[----:B------:R-:W-:-:S06]  /*2400*/  WARPGROUP.ARRIVE ;  /* 0x00000000000079c5 */ /* 0x000fcc0000000000 */
[----:B------:R-:W-:Y:S01]  /*2410*/  HGMMA.64x128x16.F32 R24, gdesc[UR4].tnspA.tnspB, RZ, !UPT, gsb0 ;  /* 0x61e00000041879f0 */ /* 0x000fe2000c0008ff */
[----:B------:R-:W-:Y:S02]  /*2420*/  UIADD3 UR4, UR8, 0x80, URZ ;  /* 0x0000008008047890 */ /* 0x000fe4000fffe03f */
[----:B------:R-:W-:Y:S01]  /*2430*/  UIADD3 UR6, UR9, 0x80, URZ ;  /* 0x0000008009067890 */ /* 0x000fe2000fffe03f */
[----:B------:R-:W-:Y:S01]  /*2440*/  UMOV UR5, 0x40000040 ;  /* 0x4000004000057882 */ /* 0x000fe20000000000 */
[----:B------:R-:W-:Y:S01]  /*2450*/  UMOV UR7, 0x40000040 ;  /* 0x4000004000077882 */ /* 0x000fe20000000000 */
[----:B------:R-:W-:Y:S02]  /*2460*/  WARPGROUP.DEPBAR.LE gsb0, 0x0 ;  /* 0x00008000000079c5 */ /* 0x000fe40000010000 */
[----:B------:R-:W-:-:S06]  /*2470*/  WARPGROUP.ARRIVE ;  /* 0x00000000000079c5 */ /* 0x000fcc0000000000 */
[----:B------:R-:W-:Y:S03]  /*2480*/  HGMMA.64x128x16.F32 R188, gdesc[UR4].tnspA.tnspB, R188, gsb0 ;  /* 0x61e0000004bc79f0 */ /* 0x000fe600080008bc */
[----:B------:R-:W-:Y:S02]  /*2490*/  WARPGROUP.DEPBAR.LE gsb0, 0x0 ;  /* 0x00008000000079c5 */ /* 0x000fe40000010000 */
[----:B------:R-:W-:Y:S04]  /*24a0*/  STL.64 [R1], R188 ;  /* 0x000000bc01007387 */ /* 0x000fe80000100a00 */
[----:B------:R-:W-:Y:S04]  /*24b0*/  STL.64 [R1+0x8], R190 ;  /* 0x000008be01007387 */ /* 0x000fe80000100a00 */
        /* <DEDUP_REMOVED lines=11> */
[----:B------:R1:W-:Y:S04]  /*2570*/  STL.64 [R1+0x68], R214 ;  /* 0x000068d601007387 */ /* 0x0003e80000100a00 */
        /* <DEDUP_REMOVED lines=18> */
[----:B-1----:R-:W3:Y:S04]  /*26a0*/  LDL.LU.64 R214, [R1+0x168] ;  /* 0x0001680001d67983 */ /* 0x002ee80000300a00 */
[----:B------:R-:W3:Y:S04]  /*26b0*/  LDL.LU.64 R212, [R1+0x160] ;  /* 0x0001600001d47983 */ /* 0x000ee80000300a00 */
        /* <DEDUP_REMOVED lines=11> */
[----:B------:R-:W3:Y:S01]  /*2770*/  LDL.LU.64 R188, [R1+0x100] ;  /* 0x0001000001bc7983 */ /* 0x000ee20000300a00 */
[----:B------:R-:W-:Y:S01]  /*2780*/  UIADD3 UR4, UR8, 0x180, URZ ;  /* 0x0000018008047890 */ /* 0x000fe2000fffe03f */
[----:B------:R-:W-:Y:S01]  /*2790*/  UMOV UR5, 0x40000040 ;  /* 0x4000004000057882 */ /* 0x000fe20000000000 */
[----:B---3--:R-:W-:-:S07]  /*27a0*/  WARPGROUP.ARRIVE ;  /* 0x00000000000079c5 */ /* 0x008fce0000000000 */
[----:B------:R-:W-:Y:S01]  /*27b0*/  HGMMA.64x128x16.F32 R152, gdesc[UR4].tnspA.tnspB, R152, gsb0 ;  /* 0x61e00000049879f0 */ /* 0x000fe20008000898 */
[----:B------:R-:W-:Y:S01]  /*27c0*/  UIADD3 UR4, UR8, 0x280, URZ ;  /* 0x0000028008047890 */ /* 0x000fe2000fffe03f */
[----:B------:R-:W-:Y:S01]  /*27d0*/  UMOV UR5, 0x40000040 ;  /* 0x4000004000057882 */ /* 0x000fe20000000000 */
[----:B------:R-:W-:Y:S02]  /*27e0*/  WARPGROUP.DEPBAR.LE gsb0, 0x0 ;  /* 0x00008000000079c5 */ /* 0x000fe40000010000 */
[----:B------:R-:W-:-:S07]  /*27f0*/  WARPGROUP.ARRIVE ;  /* 0x00000000000079c5 */ /* 0x000fce0000000000 */
[----:B------:R-:W-:Y:S01]  /*2800*/  HGMMA.64x128x16.F32 R88, gdesc[UR4].tnspA.tnspB, R88, gsb0 ;  /* 0x61e00000045879f0 */ /* 0x000fe20008000858 */
[----:B------:R-:W-:Y:S01]  /*2810*/  UIADD3 UR4, UR8, 0x380, URZ ;  /* 0x0000038008047890 */ /* 0x000fe2000fffe03f */
[----:B------:R-:W-:Y:S01]  /*2820*/  UMOV UR5, 0x40000040 ;  /* 0x4000004000057882 */ /* 0x000fe20000000000 */
[----:B------:R-:W-:Y:S02]  /*2830*/  WARPGROUP.DEPBAR.LE gsb0, 0x0 ;  /* 0x00008000000079c5 */ /* 0x000fe40000010000 */
[----:B------:R-:W-:-:S07]  /*2840*/  WARPGROUP.ARRIVE ;  /* 0x00000000000079c5 */ /* 0x000fce0000000000 */
[----:B------:R-:W-:Y:S01]  /*2850*/  HGMMA.64x128x16.F32 R24, gdesc[UR4].tnspA.tnspB, R24, gsb0 ;  /* 0x61e00000041879f0 */ /* 0x000fe20008000818 */
[----:B--2---:R-:W-:Y:S02]  /*2860*/  UMOV UR4, 0x1 ;  /* 0x0000000100047882 */ /* 0x004fe40000000000 */
[----:B------:R-:W-:-:S03]  /*2870*/  WARPGROUP.DEPBAR.LE gsb0, 0x0 ;  /* 0x00008000000079c5 */ /* 0x000fc60000010000 */
.L_x_11:
[----:B------:R-:W-:-:S04]  /*2880*/  UISETP.LT.AND UP0, UPT, UR39, 0x1, UPT ;  /* 0x000000012700788c */ /* 0x000fc8000bf01270 */
[----:B------:R-:W-:-:S04]  /*2890*/  USEL UR5, UR39, 0x1, UP0 ;  /* 0x0000000127057887 */ /* 0x000fc80008000000 */
[----:B------:R-:W-:-:S04]  /*28a0*/  UIADD3 UR39, -UR5, UR39, URZ ;  /* 0x0000002705277290 */ /* 0x000fc8000fffe13f */
[----:B------:R-:W-:-:S06]  /*28b0*/  UISETP.GE.AND UP0, UPT, UR39, 0x1, UPT ;  /* 0x000000012700788c */ /* 0x000fcc000bf06270 */
[----:B------:R-:W-:-:S13]  /*28c0*/  PLOP3.LUT P1, PT, PT, PT, UP0, 0x80, 0x0 ;  /* 0x000000000000781c */ /* 0x000fda0003f2f008 */
[----:B------:R-:W-:Y:S05]  /*28d0*/  @!P1 BRA `(.L_x_14) ;  /* 0x0000001400989947 */ /* 0x000fea0003800000 */
[----:B------:R-:W-:Y:S01]  /*28e0*/  IMAD.MOV.U32 R4, RZ, RZ, RZ ;  /* 0x000000ffff047224 */ /* 0x000fe200078e00ff */
[----:B------:R-:W-:Y:S01]  /*28f0*/  ULOP3.LUT UR18, UR15, 0x1, URZ, 0xfc, !UPT ;  /* 0x000000010f127892 */ /* 0x000fe2000f8efc3f */
[----:B------:R-:W-:Y:S01]  /*2900*/  IMAD.U32 R3, RZ, RZ, UR39 ;  /* 0x00000027ff037e24 */ /* 0x000fe2000f8e00ff */
[----:B------:R-:W-:Y:S01]  /*2910*/  UISETP.NE.U32.AND UP0, UPT, UR4, URZ, UPT ;  /* 0x0000003f0400728c */ /* 0x000fe2000bf05070 */
[----:B------:R-:W-:-:S10]  /*2920*/  UMOV UR5, URZ ;  /* 0x0000003f00057c82 */ /* 0x000fd40008000000 */
.L_x_19:
[----:B------:R-:W-:-:S06]  /*2930*/  UISETP.NE.AND UP1, UPT, UR18, 0x3, UPT ;  /* 0x000000031200788c */ /* 0x000fcc000bf25270 */
[----:B------:R-:W-:-:S13]  /*2940*/  PLOP3.LUT P2, PT, PT, PT, UP1, 0x80, 0x0 ;  /* 0x000000000000781c */ /* 0x000fda0003f4f018 */
[----:B------:R-:W-:Y:S05]  /*2950*/  @!P2 BRA `(.L_x_15) ;  /* 0x000000000004a947 */ /* 0x000fea0003800000 */
[----:B------:R-:W-:Y:S01]  /*2960*/  BPT.TRAP 0x1 ;  /* 0x000000040000795c */ /* 0x000fe20000300000 */
.L_x_15:
[----:B------:R-:W1:Y:S01]  /*2970*/  S2UR UR7, SR_CgaCtaId ;  /* 0x00000000000779c3 */ /* 0x000e620000008800 */
[----:B------:R-:W-:Y:S01]  /*2980*/  UMOV UR6, 0x400 ;  /* 0x0000040000067882 */ /* 0x000fe20000000000 */
[----:B------:R-:W-:Y:S01]  /*2990*/  SHF.L.U32 R2, R4, 0x1f, RZ ;  /* 0x0000001f04027819 */ /* 0x000fe200000006ff */
[----:B-1----:R-:W-:-:S04]  /*29a0*/  ULEA UR6, UR7, UR6, 0x18 ;  /* 0x0000000607067291 */ /* 0x002fc8000f8ec03f */
[----:B------:R-:W-:-:S12]  /*29b0*/  ULEA UR7, UR4, UR6, 0x3 ;  /* 0x0000000604077291 */ /* 0x000fd8000f8e183f */
.L_x_16:
[----:B-1----:R-:W-:-:S04]  /*29c0*/  IMAD.U32 R0, RZ, RZ, UR7 ;  /* 0x00000007ff007e24 */ /* 0x002fc8000f8e00ff */
[----:B------:R1:W2:Y:S03]  /*29d0*/  SYNCS.PHASECHK.TRANS64.TRYWAIT P1, [R0+URZ+0x36000], R2 ;  /* 0x03600002000075a7 */ /* 0x0002a6000802017f */
[----:B--2---:R-:W-:Y:S05]  /*29e0*/  @!P1 NANOSLEEP.SYNCS 0x989680 ;  /* 0x009896800000995d */ /* 0x004fea0003900000 */
[----:B------:R-:W2:Y:S02]  /*29f0*/  @!P1 SYNCS.PHASECHK.TRANS64 P1, [R0+URZ+0x36000], R2 ;  /* 0x03600002000095a7 */ /* 0x000ea4000802007f */
[----:B--2---:R-:W-:Y:S05]  /*2a00*/  @!P1 BRA `(.L_x_16) ;  /* 0xfffffffc00ec9947 */ /* 0x004fea000383ffff */
        /* <DEDUP_REMOVED lines=32> */
[----:B--2---:R-:W2:Y:S04]  /*2c10*/  LDL.LU.64 R24, [R1] ;  /* 0x0000000001187983 */ /* 0x004ea80000300a00 */
[----:B------:R-:W2:Y:S04]  /*2c20*/  LDL.LU.64 R26, [R1+0x8] ;  /* 0x00000800011a7983 */ /* 0x000ea80000300a00 */
        /* <DEDUP_REMOVED lines=29> */
[----:B------:R-:W2:Y:S01]  /*2e00*/  LDL.LU.64 R86, [R1+0xf8] ;  /* 0x0000f80001567983 */ /* 0x000ea20000300a00 */
[----:B------:R-:W-:Y:S01]  /*2e10*/  UIADD3 UR7, UR6, 0x24000, URZ ;  /* 0x0002400006077890 */ /* 0x000fe2000fffe03f */
[----:B------:R-:W-:Y:S01]  /*2e20*/  UMOV UR9, 0x40000040 ;  /* 0x4000004000097882 */ /* 0x000fe20000000000 */
[----:B------:R-:W-:-:S02]  /*2e30*/  UMOV UR11, 0x40000040 ;  /* 0x40000040000b7882 */ /* 0x000fc40000000000 */
[----:B------:R-:W-:Y:S02]  /*2e40*/  USHF.R.U32.HI UR8, URZ, 0x4, UR7 ;  /* 0x000000043f087899 */ /* 0x000fe40008011607 */
[----:B------:R-:W-:Y:S02]  /*2e50*/  USHF.R.U32.HI UR7, URZ, 0x4, UR6 ;  /* 0x000000043f077899 */ /* 0x000fe40008011606 */
[----:B------:R-:W-:Y:S02]  /*2e60*/  ULOP3.LUT UR8, UR8, 0x3fff, URZ, 0xc0, !UPT ;  /* 0x00003fff08087892 */ /* 0x000fe4000f8ec03f */
[----:B------:R-:W-:Y:S02]  /*2e70*/  ULOP3.LUT UR7, UR7, 0x3fff, URZ, 0xc0, !UPT ;  /* 0x00003fff07077892 */ /* 0x000fe4000f8ec03f */
[----:B------:R-:W-:Y:S02]  /*2e80*/  ULOP3.LUT UR8, UR8, 0x1000000, URZ, 0xfc, !UPT ;  /* 0x0100000008087892 */ /* 0x000fe4000f8efc3f */
[----:B------:R-:W-:-:S02]  /*2e90*/  ULEA UR7, UR4, UR7, 0xa ;  /* 0x0000000704077291 */ /* 0x000fc4000f8e503f */
[----:B------:R-:W-:-:S05]  /*2ea0*/  ULEA UR17, UR4, UR8, 0x9 ;  /* 0x0000000804117291 */ /* 0x000fca000f8e483f */
[----:B------:R-:W-:Y:S02]  /*2eb0*/  UMOV UR8, UR7 ;  /* 0x0000000700087c82 */ /* 0x000fe40008000000 */
[----:B------:R-:W-:Y:S01]  /*2ec0*/  UMOV UR10, UR17 ;  /* 0x00000011000a7c82 */ /* 0x000fe20008000000 */
[----:B--2---:R-:W-:-:S06]  /*2ed0*/  WARPGROUP.ARRIVE ;  /* 0x00000000000079c5 */ /* 0x004fcc0000000000 */
[----:B------:R-:W-:Y:S01]  /*2ee0*/  HGMMA.64x128x16.F32 R24, gdesc[UR8].tnspA.tnspB, R24, UP0, gsb0 ;  /* 0x61e00000081879f0 */ /* 0x000fe2000b800818 */
[----:B------:R-:W-:Y:S01]  /*2ef0*/  UIADD3 UR8, UR7, 0x100, URZ ;  /* 0x0000010007087890 */ /* 0x000fe2000fffe03f */
[----:B------:R-:W-:Y:S01]  /*2f00*/  UMOV UR9, 0x40000040 ;  /* 0x4000004000097882 */ /* 0x000fe20000000000 */
[----:B------:R-:W-:Y:S02]  /*2f10*/  WARPGROUP.DEPBAR.LE gsb0, 0x0 ;  /* 0x00008000000079c5 */ /* 0x000fe40000010000 */
[----:B------:R-:W-:Y:S01]  /*2f20*/  STL.64 [R1], R24 ;  /* 0x0000001801007387 */ /* 0x000fe20000100a00 */
[----:B-1----:R-:W-:Y:S02]  /*2f30*/  IMAD.MOV.U32 R2, RZ, RZ, R86 ;  /* 0x000000ffff027224 */ /* 0x002fe400078e0056 */
[----:B------:R-:W-:Y:S01]  /*2f40*/  IMAD.MOV.U32 R0, RZ, RZ, R87 ;  /* 0x000000ffff007224 */ /* 0x000fe200078e0057 */
[----:B------:R-:W-:Y:S01]  /*2f50*/  STL.64 [R1+0x8], R26 ;  /* 0x0000081a01007387 */ /* 0x000fe20000100a00 */
[----:B------:R-:W-:-:S02]  /*2f60*/  IMAD.MOV.U32 R7, RZ, RZ, R84 ;  /* 0x000000ffff077224 */ /* 0x000fc400078e0054 */
[----:B------:R-:W-:Y:S01]  /*2f70*/  IMAD.MOV.U32 R6, RZ, RZ, R85 ;  /* 0x000000ffff067224 */ /* 0x000fe200078e0055 */
[----:B------:R-:W-:Y:S01]  /*2f80*/  STL.64 [R1+0x10], R28 ;  /* 0x0000101c01007387 */ /* 0x000fe20000100a00 */
[----:B------:R-:W-:Y:S02]  /*2f90*/  IMAD.MOV.U32 R9, RZ, RZ, R82 ;  /* 0x000000ffff097224 */ /* 0x000fe400078e0052 */
[----:B------:R-:W-:Y:S01]  /*2fa0*/  IMAD.MOV.U32 R8, RZ, RZ, R83 ;  /* 0x000000ffff087224 */ /* 0x000fe200078e0053 */
[----:B------:R1:W-:Y:S01]  /*2fb0*/  STL [R1+0x18], R30 ;  /* 0x0000181e01007387 */ /* 0x0003e20000100800 */
[----:B------:R-:W-:Y:S02]  /*2fc0*/  IMAD.MOV.U32 R11, RZ, RZ, R80 ;  /* 0x000000ffff0b7224 */ /* 0x000fe400078e0050 */
[----:B------:R-:W-:Y:S01]  /*2fd0*/  IMAD.MOV.U32 R10, RZ, RZ, R81 ;  /* 0x000000ffff0a7224 */ /* 0x000fe200078e0051 */
[----:B------:R-:W2:Y:S01]  /*2fe0*/  LDL.LU.64 R86, [R1+0x268] ;  /* 0x0002680001567983 */ /* 0x000ea20000300a00 */
[----:B------:R-:W-:-:S02]  /*2ff0*/  IMAD.MOV.U32 R13, RZ, RZ, R78 ;  /* 0x000000ffff0d7224 */ /* 0x000fc400078e004e */
[----:B------:R-:W-:Y:S01]  /*3000*/  IMAD.MOV.U32 R12, RZ, RZ, R79 ;  /* 0x000000ffff0c7224 */ /* 0x000fe200078e004f */
[----:B------:R-:W2:Y:S01]  /*3010*/  LDL.LU.64 R84, [R1+0x260] ;  /* 0x0002600001547983 */ /* 0x000ea20000300a00 */
[----:B------:R-:W-:Y:S02]  /*3020*/  IMAD.MOV.U32 R15, RZ, RZ, R76 ;  /* 0x000000ffff0f7224 */ /* 0x000fe400078e004c */
[----:B------:R-:W-:Y:S01]  /*3030*/  IMAD.MOV.U32 R14, RZ, RZ, R77 ;  /* 0x000000ffff0e7224 */ /* 0x000fe200078e004d */
[----:B------:R-:W2:Y:S01]  /*3040*/  LDL.LU.64 R82, [R1+0x258] ;  /* 0x0002580001527983 */ /* 0x000ea20000300a00 */
        /* <DEDUP_REMOVED lines=18> */
[----:B------:R-:W-:Y:S01]  /*3170*/  IMAD.MOV.U32 R226, RZ, RZ, R62 ;  /* 0x000000ffffe27224 */ /* 0x000fe200078e003e */
[----:B------:R-:W-:Y:S01]  /*3180*/  WARPGROUP.ARRIVE ;  /* 0x00000000000079c5 */ /* 0x000fe20000000000 */
[----:B------:R-:W-:Y:S01]  /*3190*/  IMAD.MOV.U32 R227, RZ, RZ, R63 ;  /* 0x000000ffffe37224 */ /* 0x000fe200078e003f */
[----:B------:R-:W2:Y:S01]  /*31a0*/  LDL.LU.64 R68, [R1+0x220] ;  /* 0x0002200001447983 */ /* 0x000ea20000300a00 */
[----:B------:R-:W-:-:S02]  /*31b0*/  IMAD.MOV.U32 R224, RZ, RZ, R60 ;  /* 0x000000ffffe07224 */ /* 0x000fc400078e003c */
[----:B------:R-:W-:Y:S01]  /*31c0*/  IMAD.MOV.U32 R225, RZ, RZ, R61 ;  /* 0x000000ffffe17224 */ /* 0x000fe200078e003d */
[----:B------:R-:W2:Y:S01]  /*31d0*/  LDL.LU.64 R66, [R1+0x218] ;  /* 0x0002180001427983 */ /* 0x000ea20000300a00 */
[----:B------:R-:W-:Y:S01]  /*31e0*/  IMAD.MOV.U32 R222, RZ, RZ, R58 ;  /* 0x000000ffffde7224 */ /* 0x000fe200078e003a */
[----:B------:R-:W-:Y:S01]  /*31f0*/  HGMMA.64x128x16.F32 R152, gdesc[UR8].tnspA.tnspB, R152, UP0, gsb0 ;  /* 0x61e00000089879f0 */ /* 0x000fe2000b800898 */
        /* <DEDUP_REMOVED lines=41> */
[----:B------:R-:W-:-:S03]  /*3490*/  IMAD.MOV.U32 R252, RZ, RZ, R31 ;  /* 0x000000fffffc7224 */ /* 0x000fc600078e001f */
[----:B------:R-:W2:Y:S04]  /*34a0*/  LDL.LU.64 R36, [R1+0x1a0] ;  /* 0x0001a00001247983 */ /* 0x000ea80000300a00 */
[----:B------:R-:W2:Y:S04]  /*34b0*/  LDL.LU.64 R34, [R1+0x198] ;  /* 0x0001980001227983 */ /* 0x000ea80000300a00 */
[----:B------:R-:W2:Y:S04]  /*34c0*/  LDL.LU.64 R32, [R1+0x190] ;  /* 0x0001900001207983 */ /* 0x000ea80000300a00 */
[----:B-1----:R-:W2:Y:S04]  /*34d0*/  LDL.LU.64 R30, [R1+0x188] ;  /* 0x00018800011e7983 */ /* 0x002ea80000300a00 */
[----:B------:R-:W2:Y:S04]  /*34e0*/  LDL.LU.64 R28, [R1+0x180] ;  /* 0x00018000011c7983 */ /* 0x000ea80000300a00 */
[----:B------:R-:W2:Y:S04]  /*34f0*/  LDL.LU.64 R26, [R1+0x178] ;  /* 0x00017800011a7983 */ /* 0x000ea80000300a00 */
[----:B------:R-:W2:Y:S01]  /*3500*/  LDL.LU.64 R24, [R1+0x170] ;  /* 0x0001700001187983 */ /* 0x000ea20000300a00 */
[----:B------:R-:W-:-:S03]  /*3510*/  WARPGROUP.DEPBAR.LE gsb0, 0x0 ;  /* 0x00008000000079c5 */ /* 0x000fc60000010000 */
        /* <DEDUP_REMOVED lines=14> */
[----:B-1----:R-:W3:Y:S04]  /*3600*/  LDL.LU R188, [R1] ;  /* 0x0000000001bc7983 */ /* 0x002ee80000300800 */
[----:B------:R-:W3:Y:S04]  /*3610*/  LDL.LU R189, [R1+0x4] ;  /* 0x0000040001bd7983 */ /* 0x000ee80000300800 */
[----:B------:R-:W3:Y:S04]  /*3620*/  LDL.LU R190, [R1+0x8] ;  /* 0x0000080001be7983 */ /* 0x000ee80000300800 */
[----:B------:R-:W3:Y:S04]  /*3630*/  LDL.LU R191, [R1+0xc] ;  /* 0x00000c0001bf7983 */ /* 0x000ee80000300800 */
[----:B------:R-:W3:Y:S04]  /*3640*/  LDL.LU R192, [R1+0x10] ;  /* 0x0000100001c07983 */ /* 0x000ee80000300800 */
[----:B------:R-:W3:Y:S04]  /*3650*/  LDL.LU R193, [R1+0x14] ;  /* 0x0000140001c17983 */ /* 0x000ee80000300800 */
[----:B------:R-:W3:Y:S01]  /*3660*/  LDL.LU R194, [R1+0x18] ;  /* 0x0000180001c27983 */ /* 0x000ee20000300800 */
[----:B------:R-:W-:Y:S01]  /*3670*/  UIADD3 UR8, UR7, 0x200, URZ ;  /* 0x0000020007087890 */ /* 0x000fe2000fffe03f */
[----:B------:R-:W-:Y:S01]  /*3680*/  WARPGROUP.ARRIVE ;  /* 0x00000000000079c5 */ /* 0x000fe20000000000 */
[----:B------:R-:W-:-:S07]  /*3690*/  UMOV UR9, 0x40000040 ;  /* 0x4000004000097882 */ /* 0x000fce0000000000 */
[----:B------:R-:W-:Y:S01]  /*36a0*/  HGMMA.64x128x16.F32 R88, gdesc[UR8].tnspA.tnspB, R88, UP0, gsb0 ;  /* 0x61e00000085879f0 */ /* 0x000fe2000b800858 */
[----:B------:R-:W-:Y:S01]  /*36b0*/  UIADD3 UR8, UR7, 0x300, URZ ;  /* 0x0000030007087890 */ /* 0x000fe2000fffe03f */
[----:B------:R-:W-:Y:S01]  /*36c0*/  UMOV UR9, 0x40000040 ;  /* 0x4000004000097882 */ /* 0x000fe20000000000 */
        /* <DEDUP_REMOVED lines=10> */
[----:B------:R-:W-:Y:S01]  /*3770*/  IMAD.MOV.U32 R206, RZ, RZ, R241 ;  /* 0x000000ffffce7224 */ /* 0x000fe200078e00f1 */
[----:B------:R-:W-:-:S02]  /*3780*/  WARPGROUP.DEPBAR.LE gsb0, 0x0 ;  /* 0x00008000000079c5 */ /* 0x000fc40000010000 */
[----:B--2---:R-:W-:-:S06]  /*3790*/  WARPGROUP.ARRIVE ;  /* 0x00000000000079c5 */ /* 0x004fcc0000000000 */
[----:B------:R-:W-:Y:S01]  /*37a0*/  HGMMA.64x128x16.F32 R24, gdesc[UR8].tnspA.tnspB, R24, UP0, gsb0 ;  /* 0x61e00000081879f0 */ /* 0x000fe2000b800818 */
        /* <DEDUP_REMOVED lines=30> */
[----:B------:R-:W-:-:S02]  /*3990*/  UIADD3 UR8, UR7, 0x80, URZ ;  /* 0x0000008007087890 */ /* 0x000fc4000fffe03f */
[----:B------:R-:W-:Y:S01]  /*39a0*/  UIADD3 UR10, UR17, 0x80, URZ ;  /* 0x00000080110a7890 */ /* 0x000fe2000fffe03f */
[----:B------:R-:W-:Y:S01]  /*39b0*/  UMOV UR9, 0x40000040 ;  /* 0x4000004000097882 */ /* 0x000fe20000000000 */
[----:B------:R-:W-:Y:S01]  /*39c0*/  UMOV UR11, 0x40000040 ;  /* 0x40000040000b7882 */ /* 0x000fe20000000000 */
[----:B------:R-:W-:Y:S02]  /*39d0*/  WARPGROUP.DEPBAR.LE gsb0, 0x0 ;  /* 0x00008000000079c5 */ /* 0x000fe40000010000 */
[----:B---3--:R-:W-:-:S06]  /*39e0*/  WARPGROUP.ARRIVE ;  /* 0x00000000000079c5 */ /* 0x008fcc0000000000 */
        /* <DEDUP_REMOVED lines=61> */
[----:B------:R-:W-:Y:S03]  /*3dc0*/  HGMMA.64x128x16.F32 R24, gdesc[UR8].tnspA.tnspB, R24, gsb0 ;  /* 0x61e00000081879f0 */ /* 0x000fe60008000818 */
[----:B------:R-:W-:Y:S02]  /*3dd0*/  WARPGROUP.DEPBAR.LE gsb0, 0x0 ;  /* 0x00008000000079c5 */ /* 0x000fe40000010000 */
[----:B--2---:R-:W-:Y:S05]  /*3de0*/  @!P2 BRA `(.L_x_17) ;  /* 0x000000000004a947 */ /* 0x004fea0003800000 */
[----:B------:R-:W-:Y:S01]  /*3df0*/  BPT.TRAP 0x1 ;  /* 0x000000040000795c */ /* 0x000fe20000300000 */
.L_x_17:
[----:B------:R-:W-:Y:S02]  /*3e00*/  UISETP.GT.U32.AND UP0, UPT, UR15, 0x1, UPT ;  /* 0x000000010f00788c */ /* 0x000fe4000bf04070 */
[----:B------:R-:W-:-:S04]  /*3e10*/  ULEA UR6, UR5, UR6, 0x3 ;  /* 0x0000000605067291 */ /* 0x000fc8000f8e183f */
[----:B------:R-:W-:Y:S01]  /*3e20*/  UIADD3 UR6, UR6, 0x36048, URZ ;  /* 0x0003604806067890 */ /* 0x000fe2000fffe03f */
[----:B------:R-:W-:-:S03]  /*3e30*/  PLOP3.LUT P1, PT, PT, PT, UP0, 0x80, 0x0 ;  /* 0x000000000000781c */ /* 0x000fc60003f2f008 */
[----:B------:R-:W-:-:S09]  /*3e40*/  UPRMT UR6, URZ, 0x654, UR6 ;  /* 0x000006543f067896 */ /* 0x000fd20008000006 */
[----:B------:R-:W-:Y:S01]  /*3e50*/  SYNCS.ARRIVE.TRANS64.RED.A1T0 RZ, [UR6], RZ ;  /* 0x000000ffffff79a7 */ /* 0x000fe20008100406 */
[----:B------:R-:W-:Y:S05]  /*3e60*/  @P1 BRA `(.L_x_18) ;  /* 0x0000000000041947 */ /* 0x000fea0003800000 */
[----:B------:R-:W-:Y:S01]  /*3e70*/  BPT.TRAP 0x1 ;  /* 0x000000040000795c */ /* 0x000fe20000300000 */
.L_x_18:
[----:B------:R-:W-:Y:S01]  /*3e80*/  UIADD3 UR4, UR4, 0x1, URZ ;  /* 0x0000000104047890 */ /* 0x000fe2000fffe03f */
[C---:B------:R-:W-:Y:S01]  /*3e90*/  ISETP.GT.AND P1, PT, R3.reuse, 0x1, PT ;  /* 0x000000010300780c */ /* 0x040fe20003f24270 */
[----:B------:R-:W-:Y:S01]  /*3ea0*/  UIADD3 UR5, UR5, 0x1, URZ ;  /* 0x0000000105057890 */ /* 0x000fe2000fffe03f */
[----:B------:R-:W-:Y:S01]  /*3eb0*/  VIADD R3, R3, 0xffffffff ;  /* 0xffffffff03037836 */ /* 0x000fe20000000000 */
[----:B------:R-:W-:Y:S02]  /*3ec0*/  UISETP.NE.AND UP0, UPT, UR4, 0x9, UPT ;  /* 0x000000090400788c */ /* 0x000fe4000bf05270 */
[----:B------:R-:W-:Y:S02]  /*3ed0*/  UISETP.NE.AND UP1, UPT, UR5, 0x9, UPT ;  /* 0x000000090500788c */ /* 0x000fe4000bf25270 */
[----:B------:R-:W-:Y:S02]  /*3ee0*/  USEL UR6, URZ, 0x1, UP0 ;  /* 0x000000013f067887 */ /* 0x000fe40008000000 */
[----:B------:R-:W-:-:S02]  /*3ef0*/  USEL UR4, UR4, URZ, UP0 ;  /* 0x0000003f04047287 */ /* 0x000fc40008000000 */
[----:B------:R-:W-:Y:S02]  /*3f00*/  USEL UR5, UR5, URZ, UP1 ;  /* 0x0000003f05057287 */ /* 0x000fe40008800000 */
[----:B------:R-:W-:Y:S01]  /*3f10*/  UPLOP3.LUT UP0, UPT, UPT, UPT, UPT, 0x80, 0x0 ;  /* 0x000000000000789c */ /* 0x000fe20003f0f070 */
[----:B------:R-:W-:Y:S01]  /*3f20*/  LOP3.LUT R4, R4, UR6, RZ, 0x3c, !PT ;  /* 0x0000000604047c12 */ /* 0x000fe2000f8e3cff */
[----:B------:R-:W-:Y:S09]  /*3f30*/  @P1 BRA `(.L_x_19) ;  /* 0xffffffe8007c1947 */ /* 0x000ff2000383ffff */
.L_x_14:
[----:B------:R-:W-:Y:S05]  /*3f40*/  @!P0 BRA `(.L_x_20) ;  /* 0x00000000004c8947 */ /* 0x000fea0003800000 */
[----:B------:R-:W-:-:S04]  /*3f50*/  ULOP3.LUT UR4, UR15, 0x1, URZ, 0xfc, !UPT ;  /* 0x000000010f047892 */ /* 0x000fc8000f8efc3f */
[----:B------:R-:W-:-:S06]  /*3f60*/  UISETP.NE.AND UP0, UPT, UR4, 0x3, UPT ;  /* 0x000000030400788c */ /* 0x000fcc000bf05270 */
[----:B------:R-:W-:-:S13]  /*3f70*/  PLOP3.LUT P0, PT, PT, PT, UP0, 0x80, 0x0 ;  /* 0x000000000000781c */ /* 0x000fda0003f0f008 */
[----:B------:R-:W-:Y:S05]  /*3f80*/  @!P0 BRA `(.L_x_21) ;  /* 0x0000000000048947 */ /* 0x000fea0003800000 */
[----:B------:R-:W-:Y:S01]  /*3f90*/  BPT.TRAP 0x1 ;  /* 0x000000040000795c */ /* 0x000fe20000300000 */
.L_x_21:
[----:B------:R-:W1:Y:S01]  /*3fa0*/  S2UR UR6, SR_CgaCtaId ;  /* 0x00000000000679c3 */ /* 0x000e620000008800 */
[----:B------:R-:W-:Y:S02]  /*3fb0*/  UIMAD.WIDE.U32 UR4, UR39, 0x38e38e39, URZ ;  /* 0x38e38e39270478a5 */ /* 0x000fe4000f8e003f */
[----:B------:R-:W-:Y:S02]  /*3fc0*/  UISETP.GT.U32.AND UP0, UPT, UR15, 0x1, UPT ;  /* 0x000000010f00788c */ /* 0x000fe4000bf04070 */
[----:B------:R-:W-:-:S03]  /*3fd0*/  USHF.R.U32.HI UR4, URZ, 0x1, UR5 ;  /* 0x000000013f047899 */ /* 0x000fc60008011605 */
[----:B------:R-:W-:Y:S01]  /*3fe0*/  UMOV UR5, 0x400 ;  /* 0x0000040000057882 */ /* 0x000fe20000000000 */
[----:B------:R-:W-:Y:S01]  /*3ff0*/  UIMAD UR4, UR4, -0x9, UR39 ;  /* 0xfffffff7040478a4 */ /* 0x000fe2000f8e0227 */
[----:B------:R-:W-:Y:S01]  /*4000*/  PLOP3.LUT P0, PT, PT, PT, UP0, 0x80, 0x0 ;  /* 0x000000000000781c */ /* 0x000fe20003f0f008 */
[----:B-1----:R-:W-:-:S04]  /*4010*/  ULEA UR5, UR6, UR5, 0x18 ;  /* 0x0000000506057291 */ /* 0x002fc8000f8ec03f */
[----:B------:R-:W-:-:S04]  /*4020*/  ULEA UR4, UR4, UR5, 0x3 ;  /* 0x0000000504047291 */ /* 0x000fc8000f8e183f */
[----:B------:R-:W-:-:S04]  /*4030*/  UIADD3 UR4, UR4, 0x36048, URZ ;  /* 0x0003604804047890 */ /* 0x000fc8000fffe03f */
[----:B------:R-:W-:-:S09]  /*4040*/  UPRMT UR4, URZ, 0x654, UR4 ;  /* 0x000006543f047896 */ /* 0x000fd20008000004 */
[----:B------:R-:W-:Y:S01]  /*4050*/  SYNCS.ARRIVE.TRANS64.RED.A1T0 RZ, [UR4], RZ ;  /* 0x000000ffffff79a7 */ /* 0x000fe20008100404 */
[----:B------:R-:W-:Y:S05]  /*4060*/  @P0 BRA `(.L_x_20) ;  /* 0x0000000000040947 */ /* 0x000fea0003800000 */
[----:B------:R-:W-:Y:S01]  /*4070*/  BPT.TRAP 0x1 ;  /* 0x000000040000795c */ /* 0x000fe20000300000 */
.L_x_20:
[----:B------:R-:W-:Y:S01]  /*4080*/  SHF.R.S32.HI R4, RZ, 0x1f, R5 ;  /* 0x0000001fff047819 */ /* 0x000fe20000011405 */
[----:B------:R-:W1:Y:S01]  /*4090*/  S2R R6, SR_CTAID.X ;  /* 0x0000000000067919 */ /* 0x000e620000002500 */
[----:B------:R-:W-:Y:S01]  /*40a0*/  ULDC.64 UR8, c[0x0][0x280] ;  /* 0x0000a00000087ab9 */ /* 0x000fe20000000a00 */
[----:B------:R-:W-:Y:S01]  /*40b0*/  ULDC.64 UR10, c[0x0][0x658] ;  /* 0x00019600000a7ab9 */ /* 0x000fe20000000a00 */
[----:B------:R-:W-:Y:S01]  /*40c0*/  LEA.HI R0, R4, R5, RZ, 0x2 ;  /* 0x0000000504007211 */ /* 0x000fe200078f10ff */
[----:B------:R-:W-:Y:S02]  /*40d0*/  USHF.L.U32 UR19, UR36, 0x7, URZ ;  /* 0x0000000724137899 */ /* 0x000fe4000800063f */
[----:B------:R-:W-:Y:S01]  /*40e0*/  USHF.R.S32.HI UR6, URZ, 0x1f, UR37 ;  /* 0x0000001f3f067899 */ /* 0x000fe20008011425 */
[--C-:B------:R-:W-:Y:S01]  /*40f0*/  SHF.R.S32.HI R2, RZ, 0x2, R0.reuse ;  /* 0x00000002ff027819 */ /* 0x100fe20000011400 */
[----:B------:R-:W-:Y:S01]  /*4100*/  USHF.R.S32.HI UR18, URZ, 0x1f, UR19 ;  /* 0x0000001f3f127899 */ /* 0x000fe20008011413 */
[----:B------:R-:W-:Y:S01]  /*4110*/  SHF.R.S32.HI R3, RZ, 0x1f, R0 ;  /* 0x0000001fff037819 */ /* 0x000fe20000011400 */
[----:B------:R-:W-:Y:S01]  /*4120*/  ULDC.64 UR4, c[0x0][0x660] ;  /* 0x0001980000047ab9 */ /* 0x000fe20000000a00 */
[----:B------:R-:W-:Y:S01]  /*4130*/  LOP3.LUT R0, R0, 0xfffffffc, RZ, 0xc0, !PT ;  /* 0xfffffffc00007812 */ /* 0x000fe200078ec0ff */
[----:B------:R-:W-:Y:S01]  /*4140*/  USHF.R.S32.HI UR17, URZ, 0x1f, UR23 ;  /* 0x0000001f3f117899 */ /* 0x000fe20008011417 */
[----:B------:R-:W-:-:S04]  /*4150*/  LEA.HI R3, R3, R2, RZ, 0x3 ;  /* 0x0000000203037211 */ /* 0x000fc800078f18ff */
[----:B------:R-:W-:-:S05]  /*4160*/  LOP3.LUT R3, R3, 0xfffffff8, RZ, 0xc0, !PT ;  /* 0xfffffff803037812 */ /* 0x000fca00078ec0ff */
[----:B------:R-:W-:Y:S01]  /*4170*/  IMAD.IADD R2, R2, 0x1, -R3 ;  /* 0x0000000102027824 */ /* 0x000fe200078e0a03 */
[----:B------:R-:W-:Y:S01]  /*4180*/  LEA.HI R3, R4, R5, RZ, 0x5 ;  /* 0x0000000504037211 */ /* 0x000fe200078f28ff */
[----:B------:R-:W-:-:S03]  /*4190*/  IMAD.IADD R5, R5, 0x1, -R0 ;  /* 0x0000000105057824 */ /* 0x000fc600078e0a00 */
[----:B------:R-:W-:Y:S01]  /*41a0*/  SHF.R.S32.HI R0, RZ, 0x5, R3 ;  /* 0x00000005ff007819 */ /* 0x000fe20000011403 */
[----:B------:R-:W-:Y:S01]  /*41b0*/  IMAD.SHL.U32 R12, R5, 0x2, RZ ;  /* 0x00000002050c7824 */ /* 0x000fe200078e00ff */
[----:B------:R-:W-:Y:S01]  /*41c0*/  SHF.R.S32.HI R3, RZ, 0x1f, R2 ;  /* 0x0000001fff037819 */ /* 0x000fe20000011402 */
[----:B-1----:R-:W-:-:S03]  /*41d0*/  IMAD.SHL.U32 R4, R6, 0x100, RZ ;  /* 0x0000010006047824 */ /* 0x002fc600078e00ff */
[----:B------:R-:W-:Y:S01]  /*41e0*/  SHF.R.S32.HI R13, RZ, 0x1f, R12 ;  /* 0x0000001fff0d7819 */ /* 0x000fe2000001140c */
[----:B------:R-:W-:Y:S01]  /*41f0*/  IMAD.WIDE R14, R0, 0x10, R2 ;  /* 0x00000010000e7825 */ /* 0x000fe200078e0202 */
[----:B------:R-:W-:-:S03]  /*4200*/  ISETP.GE.AND P0, PT, R4, UR8, PT ;  /* 0x0000000804007c0c */ /* 0x000fc6000bf06270 */
[----:B------:R-:W-:Y:S02]  /*4210*/  IMAD R0, R0, -0x10, -R4 ;  /* 0xfffffff000007824 */ /* 0x000fe400078e0a04 */
[----:B------:R-:W-:-:S03]  /*4220*/  IMAD.WIDE R14, R6, 0x100, R14 ;  /* 0x00000100060e7825 */ /* 0x000fc600078e020e */
[----:B------:R-:W-:Y:S01]  /*4230*/  IADD3 R0, R0, UR8, -R2 ;  /* 0x0000000800007c10 */ /* 0x000fe2000fffe802 */
[----:B------:R-:W-:Y:S02]  /*4240*/  IMAD R4, R15, UR10, RZ ;  /* 0x0000000a0f047c24 */ /* 0x000fe4000f8e02ff */
[----:B------:R-:W-:-:S04]  /*4250*/  IMAD.WIDE.U32 R2, R14, UR10, R12 ;  /* 0x0000000a0e027c25 */ /* 0x000fc8000f8e000c */
[----:B------:R-:W-:Y:S01]  /*4260*/  IMAD R4, R14, UR11, R4 ;  /* 0x0000000b0e047c24 */ /* 0x000fe2000f8e0204 */
[----:B------:R-:W-:-:S04]  /*4270*/  IADD3 R2, P1, R2, UR19, RZ ;  /* 0x0000001302027c10 */ /* 0x000fc8000ff3e0ff */
[----:B------:R-:W-:Y:S01]  /*4280*/  IADD3.X R3, R3, UR18, R4, P1, !PT ;  /* 0x0000001203037c10 */ /* 0x000fe20008ffe404 */
[----:B------:R-:W-:Y:S01]  /*4290*/  IMAD.U32 R4, RZ, RZ, UR4 ;  /* 0x00000004ff047e24 */ /* 0x000fe2000f8e00ff */
[----:B------:R-:W-:-:S03]  /*42a0*/  UIMAD UR4, UR6, UR4, URZ ;  /* 0x00000004060472a4 */ /* 0x000fc6000f8e023f */
[----:B------:R-:W-:Y:S01]  /*42b0*/  IMAD.WIDE.U32 R2, R4, UR37, R2 ;  /* 0x0000002504027c25 */ /* 0x000fe2000f8e0002 */
[----:B------:R-:W-:-:S06]  /*42c0*/  UIMAD UR4, UR37, UR5, UR4 ;  /* 0x00000005250472a4 */ /* 0x000fcc000f8e0204 */
[----:B------:R-:W-:Y:S01]  /*42d0*/  VIADD R3, R3, UR4 ;  /* 0x0000000403037c36 */ /* 0x000fe20008000000 */
[----:B------:R-:W-:Y:S02]  /*42e0*/  ULDC.64 UR4, c[0x0][0x670] ;  /* 0x00019c0000047ab9 */ /* 0x000fe40000000a00 */
[----:B------:R-:W-:Y:S01]  /*42f0*/  IMAD.U32 R4, RZ, RZ, UR4 ;  /* 0x00000004ff047e24 */ /* 0x000fe2000f8e00ff */
[----:B------:R-:W-:-:S03]  /*4300*/  UIMAD UR4, UR17, UR4, URZ ;  /* 0x00000004110472a4 */ /* 0x000fc6000f8e023f */
[----:B------:R-:W-:Y:S01]  /*4310*/  IMAD.WIDE.U32 R2, R4, UR23, R2 ;  /* 0x0000001704027c25 */ /* 0x000fe2000f8e0002 */
[----:B------:R-:W-:-:S03]  /*4320*/  UIMAD UR4, UR23, UR5, UR4 ;  /* 0x00000005170472a4 */ /* 0x000fc6000f8e0204 */
[----:B------:R-:W-:-:S03]  /*4330*/  IMAD.MOV.U32 R6, RZ, RZ, R2 ;  /* 0x000000ffff067224 */ /* 0x000fc600078e0002 */
[----:B------:R-:W-:Y:S01]  /*4340*/  VIADD R7, R3, UR4 ;  /* 0x0000000403077c36 */ /* 0x000fe20008000000 */
[----:B------:R-:W-:Y:S02]  /*4350*/  ULDC.64 UR4, c[0x0][0x668] ;  /* 0x00019a0000047ab9 */ /* 0x000fe40000000a00 */
[----:B------:R-:W-:-:S04]  /*4360*/  IMAD.U32 R2, RZ, RZ, UR4 ;  /* 0x00000004ff027e24 */ /* 0x000fc8000f8e00ff */
[----:B------:R-:W-:Y:S01]  /*4370*/  IMAD.WIDE.U32 R6, R2, UR38, R6 ;  /* 0x0000002602067c25 */ /* 0x000fe2000f8e0006 */
[----:B------:R-:W-:Y:S06]  /*4380*/  @P0 EXIT ;  /* 0x000000000000094d */ /* 0x000fec0003800000 */
[----:B------:R-:W-:Y:S02]  /*4390*/  ULDC UR7, c[0x0][0x288] ;  /* 0x0000a20000077ab9 */ /* 0x000fe40000000800 */
[----:B------:R-:W-:-:S04]  /*43a0*/  UISETP.GE.AND UP0, UPT, UR37, UR7, UPT ;  /* 0x000000072500728c */ /* 0x000fc8000bf06270 */
[----:B------:R-:W-:-:S06]  /*43b0*/  UISETP.GE.OR UP0, UPT, UR19, UR9, UP0 ;  /* 0x000000091300728c */ /* 0x000fcc0008706670 */
[----:B------:R-:W-:-:S13]  /*43c0*/  PLOP3.LUT P0, PT, PT, PT, UP0, 0x80, 0x0 ;  /* 0x000000000000781c */ /* 0x000fda0003f0f008 */
[----:B------:R-:W-:Y:S05]  /*43d0*/  @P0 EXIT ;  /* 0x000000000000094d */ /* 0x000fea0003800000 */
[----:B------:R-:W-:Y:S02]  /*43e0*/  ULDC UR7, c[0x0][0x28c] ;  /* 0x0000a30000077ab9 */ /* 0x000fe40000000800 */
[----:B------:R-:W-:-:S03]  /*43f0*/  UISETP.GE.AND UP0, UPT, UR38, UR7, UPT ;  /* 0x000000072600728c */ /* 0x000fc6000bf06270 */
[----:B------:R-:W-:Y:S02]  /*4400*/  ULDC UR7, c[0x0][0x290] ;  /* 0x0000a40000077ab9 */ /* 0x000fe40000000800 */
[----:B------:R-:W-:Y:S02]  /*4410*/  UISETP.GE.OR UP0, UPT, UR23, UR7, UP0 ;  /* 0x000000071700728c */ /* 0x000fe40008706670 */
[----:B------:R-:W-:-:S04]  /*4420*/  USHF.R.S32.HI UR7, URZ, 0x1f, UR38 ;  /* 0x0000001f3f077899 */ /* 0x000fc80008011426 */
[----:B------:R-:W-:-:S13]  /*4430*/  PLOP3.LUT P0, PT, PT, PT, UP0, 0x80, 0x0 ;  /* 0x000000000000781c */ /* 0x000fda0003f0f008 */
[----:B------:R-:W-:Y:S05]  /*4440*/  @P0 EXIT ;  /* 0x000000000000094d */ /* 0x000fea0003800000 */
[----:B------:R-:W-:Y:S01]  /*4450*/  IMAD.MOV.U32 R2, RZ, RZ, -0x2 ;  /* 0xfffffffeff027424 */ /* 0x000fe200078e00ff */
[----:B------:R-:W-:Y:S01]  /*4460*/  FSETP.NEU.AND P1, PT, RZ, UR16, PT ;  /* 0x00000010ff007c0b */ /* 0x000fe2000bf2d000 */
[----:B------:R-:W-:Y:S02]  /*4470*/  UIMAD UR4, UR7, UR4, URZ ;  /* 0x00000004070472a4 */ /* 0x000fe4000f8e023f */
[----:B------:R-:W-:Y:S01]  /*4480*/  IMAD R3, R5, R2, UR9 ;  /* 0x0000000905037e24 */ /* 0x000fe2000f8e0202 */
[----:B------:R-:W-:Y:S01]  /*4490*/  ULDC.64 UR8, c[0x0][0x640] ;  /* 0x0001900000087ab9 */ /* 0x000fe20000000a00 */
[----:B------:R-:W-:Y:S02]  /*44a0*/  UIMAD UR5, UR38, UR5, UR4 ;  /* 0x00000005260572a4 */ /* 0x000fe4000f8e0204 */
[----:B------:R-:W-:Y:S01]  /*44b0*/  VIADD R3, R3, -UR19 ;  /* 0x8000001303037c36 */ /* 0x000fe20008000000 */
[----:B------:R-:W-:-:S03]  /*44c0*/  UIMAD UR4, UR7, UR8, URZ ;  /* 0x00000008070472a4 */ /* 0x000fc6000f8e023f */
[----:B------:R-:W-:Y:S01]  /*44d0*/  VIADD R2, R7, UR5 ;  /* 0x0000000507027c36 */ /* 0x000fe20008000000 */
[----:B------:R-:W-:Y:S01]  /*44e0*/  ISETP.GT.AND P5, PT, R3, RZ, PT ;  /* 0x000000ff0300720c */ /* 0x000fe20003fa4270 */
[----:B------:R-:W-:-:S03]  /*44f0*/  UIMAD UR4, UR38, UR9, UR4 ;  /* 0x00000009260472a4 */ /* 0x000fc6000f8e0204 */
[----:B------:R-:W-:Y:S01]  /*4500*/  ISETP.GT.AND P0, PT, R0, RZ, P5 ;  /* 0x000000ff0000720c */ /* 0x000fe20002f04270 */
[----:B------:R-:W-:-:S12]  /*4510*/  @!P1 BRA `(.L_x_22) ;  /* 0x000000d0001c9947 */ /* 0x000fd80003800000 */
[----:B------:R-:W-:Y:S01]  /*4520*/  ULDC.64 UR20, c[0x0][0x650] ;  /* 0x0001940000147ab9 */ /* 0x000fe20000000a00 */
[----:B------:R-:W-:Y:S01]  /*4530*/  ULDC.64 UR24, c[0x0][0x648] ;  /* 0x0001920000187ab9 */ /* 0x000fe20000000a00 */
[C---:B------:R-:W-:Y:S01]  /*4540*/  LEA R4, P1, R6.reuse, UR20, 0x1 ;  /* 0x0000001406047c11 */ /* 0x040fe2000f8208ff */
[----:B------:R-:W-:Y:S01]  /*4550*/  ULDC.64 UR26, c[0x0][0x630] ;  /* 0x00018c00001a7ab9 */ /* 0x000fe20000000a00 */
[----:B------:R-:W-:Y:S01]  /*4560*/  ULDC.64 UR28, c[0x0][0x628] ;  /* 0x00018a00001c7ab9 */ /* 0x000fe20000000a00 */
[----:B------:R-:W2:Y:S01]  /*4570*/  LDL.LU R10, [R1] ;  /* 0x00000000010a7983 */ /* 0x000ea20000300800 */
[----:B------:R-:W-:Y:S01]  /*4580*/  LEA.HI.X R5, R6, UR21, R2, 0x1, P1 ;  /* 0x0000001506057c11 */ /* 0x000fe200088f0c02 */
[----:B------:R-:W-:Y:S01]  /*4590*/  ULDC.64 UR20, c[0x0][0x638] ;  /* 0x00018e0000147ab9 */ /* 0x000fe20000000a00 */
[----:B------:R-:W-:Y:S01]  /*45a0*/  IADD3 R6, P1, R12, UR19, RZ ;  /* 0x000000130c067c10 */ /* 0x000fe2000ff3e0ff */
[----:B------:R-:W-:Y:S02]  /*45b0*/  UIMAD UR5, UR6, UR20, URZ ;  /* 0x00000014060572a4 */ /* 0x000fe4000f8e023f */
[----:B------:R-:W-:Y:S01]  /*45c0*/  IMAD.U32 R21, RZ, RZ, UR20 ;  /* 0x00000014ff157e24 */ /* 0x000fe2000f8e00ff */
[----:B------:R-:W-:Y:S01]  /*45d0*/  IADD3.X R7, R13, UR18, RZ, P1, !PT ;  /* 0x000000120d077c10 */ /* 0x000fe20008ffe4ff */
[----:B------:R-:W-:Y:S01]  /*45e0*/  UIMAD UR6, UR37, UR21, UR5 ;  /* 0x00000015250672a4 */ /* 0x000fe2000f8e0205 */
[----:B------:R-:W-:Y:S01]  /*45f0*/  IMAD.U32 R20, RZ, RZ, UR24 ;  /* 0x00000018ff147e24 */ /* 0x000fe2000f8e00ff */
[----:B------:R-:W-:Y:S01]  /*4600*/  UIMAD UR5, UR17, UR24, URZ ;  /* 0x00000018110572a4 */ /* 0x000fe2000f8e023f */
[----:B------:R-:W-:-:S02]  /*4610*/  IMAD R23, R15, UR26, RZ ;  /* 0x0000001a0f177c24 */ /* 0x000fc4000f8e02ff */
[----:B------:R-:W-:Y:S01]  /*4620*/  IMAD.WIDE.U32 R6, R21, UR37, R6 ;  /* 0x0000002515067c25 */ /* 0x000fe2000f8e0006 */
[----:B------:R-:W-:-:S03]  /*4630*/  UIMAD UR7, UR23, UR25, UR5 ;  /* 0x00000019170772a4 */ /* 0x000fc6000f8e0205 */
[----:B------:R-:W-:Y:S02]  /*4640*/  VIADD R7, R7, UR6 ;  /* 0x0000000607077c36 */ /* 0x000fe40008000000 */
[----:B------:R-:W-:Y:S02]  /*4650*/  IMAD R23, R14, UR27, R23 ;  /* 0x0000001b0e177c24 */ /* 0x000fe4000f8e0217 */
[----:B------:R-:W-:-:S04]  /*4660*/  IMAD.WIDE.U32 R6, R20, UR23, R6 ;  /* 0x0000001714067c25 */ /* 0x000fc8000f8e0006 */
[----:B------:R-:W-:Y:S02]  /*4670*/  VIADD R19, R7, UR7 ;  /* 0x0000000707137c36 */ /* 0x000fe40008000000 */
[----:B------:R-:W-:Y:S02]  /*4680*/  IMAD.U32 R7, RZ, RZ, UR8 ;  /* 0x00000008ff077e24 */ /* 0x000fe4000f8e00ff */
[----:B------:R-:W-:-:S04]  /*4690*/  IMAD.MOV.U32 R18, RZ, RZ, R6 ;  /* 0x000000ffff127224 */ /* 0x000fc800078e0006 */
[----:B------:R-:W-:-:S04]  /*46a0*/  IMAD.WIDE.U32 R18, R7, UR38, R18 ;  /* 0x0000002607127c25 */ /* 0x000fc8000f8e0012 */
[----:B------:R-:W-:Y:S02]  /*46b0*/  VIADD R17, R19, UR4 ;  /* 0x0000000413117c36 */ /* 0x000fe40008000000 */
[----:B------:R-:W-:-:S04]  /*46c0*/  IMAD.MOV.U32 R16, RZ, RZ, R18 ;  /* 0x000000ffff107224 */ /* 0x000fc800078e0012 */
[----:B------:R-:W-:-:S04]  /*46d0*/  IMAD.WIDE.U32 R6, R14, UR26, R16 ;  /* 0x0000001a0e067c25 */ /* 0x000fc8000f8e0010 */
[----:B------:R-:W-:Y:S01]  /*46e0*/  IMAD.IADD R7, R7, 0x1, R23 ;  /* 0x0000000107077824 */ /* 0x000fe200078e0217 */
[----:B------:R-:W-:-:S04]  /*46f0*/  LEA R8, P1, R6, UR28, 0x1 ;  /* 0x0000001c06087c11 */ /* 0x000fc8000f8208ff */
[----:B------:R-:W-:-:S05]  /*4700*/  LEA.HI.X R9, R6, UR29, R7, 0x1, P1 ;  /* 0x0000001d06097c11 */ /* 0x000fca00088f0c07 */
[----:B------:R-:W3:Y:S01]  /*4710*/  @P0 LDG.E.LTC128B.U16 R22, desc[UR12][R8.64] ;  /* 0x0000000c08160981 */ /* 0x000ee2000c1e1520 */
[----:B------:R-:W-:Y:S01]  /*4720*/  UIMAD.WIDE.U32 UR38, UR38, UR8, URZ ;  /* 0x00000008262672a5 */ /* 0x000fe2000f8e003f */
[----:B------:R-:W-:Y:S01]  /*4730*/  IMAD.U32 R226, RZ, RZ, UR26 ;  /* 0x0000001affe27e24 */ /* 0x000fe2000f8e00ff */
[----:B------:R-:W-:Y:S01]  /*4740*/  ISETP.GT.AND P3, PT, R3, 0x1, PT ;  /* 0x000000010300780c */ /* 0x000fe20003f64270 */
[----:B------:R-:W-:Y:S01]  /*4750*/  BSSY B0, `(.L_x_23) ;  /* 0x0000017000007945 */ /* 0x000fe20003800000 */
[----:B------:R-:W-:Y:S01]  /*4760*/  UIADD3 UR5, UR39, UR4, URZ ;  /* 0x0000000427057290 */ /* 0x000fe2000fffe03f */
[----:B------:R-:W-:Y:S02]  /*4770*/  LOP3.LUT R2, R2, 0xfffffffd, RZ, 0xc0, !PT ;  /* 0xfffffffd02027812 */ /* 0x000fe400078ec0ff */
[----:B------:R-:W-:-:S08]  /*4780*/  UMOV UR4, UR38 ;  /* 0x0000002600047c82 */ /* 0x000fd00008000000 */
[----:B------:R-:W-:Y:S01]  /*4790*/  @P3 LOP3.LUT R2, R2, 0x2, RZ, 0xfc, !PT ;  /* 0x0000000202023812 */ /* 0x000fe200078efcff */
[----:B---3--:R-:W-:-:S05]  /*47a0*/  HADD2.F32 R6, -RZ, R22.H0_H0 ;  /* 0x20000016ff067230 */ /* 0x008fca0000004100 */
[----:B------:R-:W-:-:S04]  /*47b0*/  FMUL R6, R6, UR16 ;  /* 0x0000001006067c20 */ /* 0x000fc80008400000 */
[----:B--2---:R-:W-:-:S05]  /*47c0*/  FFMA R6, R10, UR14, R6 ;  /* 0x0000000e0a067c23 */ /* 0x004fca0008000006 */
[----:B------:R-:W-:-:S05]  /*47d0*/  F2FP.F16.F32.PACK_AB R6, RZ, R6 ;  /* 0x00000006ff06723e */ /* 0x000fca00000000ff */
[----:B------:R1:W-:Y:S02]  /*47e0*/  @P0 STG.E.U16 desc[UR12][R4.64], R6 ;  /* 0x0000000604000986 */ /* 0x0003e4000c10150c */
[----:B-1----:R-:W-:-:S04]  /*47f0*/  IMAD.WIDE.U32 R6, R14, R226, UR4 ;  /* 0x000000040e067e25 */ /* 0x002fc8000f8e00e2 */
[----:B------:R-:W-:Y:S02]  /*4800*/  IMAD.IADD R7, R23, 0x1, R7 ;  /* 0x0000000117077824 */ /* 0x000fe400078e0207 */
[----:B------:R-:W-:-:S04]  /*4810*/  IMAD.WIDE.U32 R6, R20, UR23, R6 ;  /* 0x0000001714067c25 */ /* 0x000fc8000f8e0006 */
[----:B------:R-:W-:Y:S02]  /*4820*/  VIADD R7, R7, UR7 ;  /* 0x0000000707077c36 */ /* 0x000fe40008000000 */
[----:B------:R-:W-:-:S04]  /*4830*/  IMAD.WIDE.U32 R6, R21, UR37, R6 ;  /* 0x0000002515067c25 */ /* 0x000fc8000f8e0006 */
[----:B------:R-:W-:Y:S01]  /*4840*/  VIADD R7, R7, UR6 ;  /* 0x0000000607077c36 */ /* 0x000fe20008000000 */
[----:B------:R-:W-:-:S04]  /*4850*/  IADD3 R6, P0, P1, R6, UR19, R12 ;  /* 0x0000001306067c10 */ /* 0x000fc8000f91e00c */
[----:B------:R-:W-:Y:S02]  /*4860*/  IADD3.X R7, R7, UR18, R13, P0, P1 ;  /* 0x0000001207077c10 */ /* 0x000fe400087e240d */
[----:B------:R-:W-:Y:S02]  /*4870*/  ISETP.GT.AND P1, PT, R0, RZ, P3 ;  /* 0x000000ff0000720c */ /* 0x000fe40001f24270 */
[----:B------:R-:W-:-:S04]  /*4880*/  LEA R10, P0, R6, UR28, 0x1 ;  /* 0x0000001c060a7c11 */ /* 0x000fc8000f8008ff */
[----:B------:R-:W-:-:S07]  /*4890*/  LEA.HI.X R11, R6, UR29, R7, 0x1, P0 ;  /* 0x0000001d060b7c11 */ /* 0x000fce00080f0c07 */
[----:B------:R-:W-:Y:S05]  /*48a0*/  @!P1 BRA `(.L_x_24) ;  /* 0x0000000000049947 */ /* 0x000fea0003800000 */
[----:B------:R1:W5:Y:S02]  /*48b0*/  LDG.E.LTC128B.U16 R22, desc[UR12][R10.64+0x2] ;  /* 0x0000020c0a167981 */ /* 0x000364000c1e1520 */
.L_x_24:
[----:B------:R-:W-:Y:S05]  /*48c0*/  BSYNC B0 ;  /* 0x0000000000007941 */ /* 0x000fea0003800000 */
.L_x_23:
[----:B------:R-:W2:Y:S01]  /*48d0*/  LDL.LU R7, [R1+0x4] ;  /* 0x0000040001077983 */ /* 0x000ea20000300800 */
[----:B-----5:R-:W-:Y:S01]  /*48e0*/  HADD2.F32 R6, -RZ, R22.H0_H0 ;  /* 0x20000016ff067230 */ /* 0x020fe20000004100 */
[----:B------:R-:W-:Y:S02]  /*48f0*/  USHF.L.U64.HI UR25, UR26, 0x3, UR27 ;  /* 0x000000031a197899 */ /* 0x000fe4000801021b */
[----:B------:R-:W-:Y:S01]  /*4900*/  USHF.L.U32 UR24, UR26, 0x3, URZ ;  /* 0x000000031a187899 */ /* 0x000fe2000800063f */
[----:B------:R-:W-:Y:S01]  /*4910*/  ISETP.GT.AND P2, PT, R0, 0x8, P5 ;  /* 0x000000080000780c */ /* 0x000fe20002f44270 */
[----:B------:R-:W-:Y:S01]  /*4920*/  FMUL R6, R6, UR16 ;  /* 0x0000001006067c20 */ /* 0x000fe20008400000 */
[----:B------:R-:W3:Y:S03]  /*4930*/  LDL.LU R216, [R1+0x8] ;  /* 0x0000080001d87983 */ /* 0x000ee60000300800 */
[----:B--2---:R-:W-:-:S05]  /*4940*/  FFMA R6, R7, UR14, R6 ;  /* 0x0000000e07067c23 */ /* 0x004fca0008000006 */
[----:B------:R-:W-:-:S05]  /*4950*/  F2FP.F16.F32.PACK_AB R6, RZ, R6 ;  /* 0x00000006ff06723e */ /* 0x000fca00000000ff */
[----:B------:R2:W-:Y:S02]  /*4960*/  @P1 STG.E.U16 desc[UR12][R4.64+0x2], R6 ;  /* 0x0000020604001986 */ /* 0x0005e4000c10150c */
[----:B--2---:R-:W-:-:S04]  /*4970*/  IMAD.WIDE.U32 R6, R14, R226, UR24 ;  /* 0x000000180e067e25 */ /* 0x004fc8000f8e00e2 */
[----:B------:R-:W-:Y:S01]  /*4980*/  IMAD.IADD R23, R23, 0x1, R7 ;  /* 0x0000000117177824 */ /* 0x000fe200078e0207 */
[----:B------:R-:W-:Y:S02]  /*4990*/  IADD3 R7, P0, R18, R6, RZ ;  /* 0x0000000612077210 */ /* 0x000fe40007f1e0ff */
[----:B------:R-:W-:-:S03]  /*49a0*/  IADD3 R8, P1, R6, UR38, RZ ;  /* 0x0000002606087c10 */ /* 0x000fc6000ff3e0ff */
[----:B------:R-:W-:Y:S01]  /*49b0*/  IMAD.X R9, R23, 0x1, R17, P0 ;  /* 0x0000000117097824 */ /* 0x000fe200000e0611 */
[----:B------:R-:W-:-:S04]  /*49c0*/  LEA R6, P0, R7, UR28, 0x1 ;  /* 0x0000001c07067c11 */ /* 0x000fc8000f8008ff */
[----:B------:R-:W-:-:S05]  /*49d0*/  LEA.HI.X R7, R7, UR29, R9, 0x1, P0 ;  /* 0x0000001d07077c11 */ /* 0x000fca00080f0c09 */
[----:B------:R2:W4:Y:S01]  /*49e0*/  @P2 LDG.E.LTC128B.U16 R22, desc[UR12][R6.64] ;  /* 0x0000000c06162981 */ /* 0x000522000c1e1520 */
[----:B------:R-:W-:Y:S01]  /*49f0*/  USHF.L.U32 UR20, UR10, 0x4, URZ ;  /* 0x000000040a147899 */ /* 0x000fe2000800063f */
[----:B------:R-:W-:Y:S01]  /*4a00*/  BSSY B0, `(.L_x_25) ;  /* 0x0000016000007945 */ /* 0x000fe20003800000 */
[----:B------:R-:W-:-:S04]  /*4a10*/  USHF.L.U64.HI UR21, UR10, 0x4, UR11 ;  /* 0x000000040a157899 */ /* 0x000fc8000801020b */
[----:B--2---:R-:W-:Y:S01]  /*4a20*/  IADD3 R6, P0, R4, UR20, RZ ;  /* 0x0000001404067c10 */ /* 0x004fe2000ff1e0ff */
[----:B----4-:R-:W-:-:S05]  /*4a30*/  HADD2.F32 R7, -RZ, R22.H0_H0 ;  /* 0x20000016ff077230 */ /* 0x010fca0000004100 */
[----:B------:R-:W-:-:S04]  /*4a40*/  FMUL R7, R7, UR16 ;  /* 0x0000001007077c20 */ /* 0x000fc80008400000 */
[----:B---3--:R-:W-:-:S05]  /*4a50*/  FFMA R7, R216, UR14, R7 ;  /* 0x0000000ed8077c23 */ /* 0x008fca0008000007 */
[----:B------:R-:W-:-:S04]  /*4a60*/  F2FP.F16.F32.PACK_AB R7, RZ, R7 ;  /* 0x00000007ff07723e */ /* 0x000fc800000000ff */
[----:B------:R-:W-:Y:S02]  /*4a70*/  PRMT R9, R7, 0x7610, R9 ;  /* 0x0000761007097816 */ /* 0x000fe40000000009 */
[----:B------:R-:W-:-:S05]  /*4a80*/  IADD3.X R7, R5, UR21, RZ, P0, !PT ;  /* 0x0000001505077c10 */ /* 0x000fca00087fe4ff */
[----:B------:R2:W-:Y:S02]  /*4a90*/  @P2 STG.E.U16 desc[UR12][R6.64], R9 ;  /* 0x0000000906002986 */ /* 0x0005e4000c10150c */
[----:B--2---:R-:W-:-:S03]  /*4aa0*/  IADD3.X R9, R23, UR5, RZ, P1, !PT ;  /* 0x0000000517097c10 */ /* 0x004fc60008ffe4ff */
[----:B------:R-:W-:-:S04]  /*4ab0*/  IMAD.WIDE.U32 R8, R20, UR23, R8 ;  /* 0x0000001714087c25 */ /* 0x000fc8000f8e0008 */
[----:B------:R-:W-:Y:S02]  /*4ac0*/  VIADD R9, R9, UR7 ;  /* 0x0000000709097c36 */ /* 0x000fe40008000000 */
[----:B------:R-:W-:-:S04]  /*4ad0*/  IMAD.WIDE.U32 R8, R21, UR37, R8 ;  /* 0x0000002515087c25 */ /* 0x000fc8000f8e0008 */
[----:B------:R-:W-:Y:S01]  /*4ae0*/  VIADD R23, R9, UR6 ;  /* 0x0000000609177c36 */ /* 0x000fe20008000000 */
[----:B------:R-:W-:-:S04]  /*4af0*/  IADD3 R9, P0, P1, R8, UR19, R12 ;  /* 0x0000001308097c10 */ /* 0x000fc8000f91e00c */
[----:B------:R-:W-:Y:S02]  /*4b00*/  IADD3.X R23, R23, UR18, R13, P0, P1 ;  /* 0x0000001217177c10 */ /* 0x000fe400087e240d */
[----:B------:R-:W-:-:S04]  /*4b10*/  LEA R8, P0, R9, UR28, 0x1 ;  /* 0x0000001c09087c11 */ /* 0x000fc8000f8008ff */
[----:B------:R-:W-:Y:S02]  /*4b20*/  LEA.HI.X R9, R9, UR29, R23, 0x1, P0 ;  /* 0x0000001d09097c11 */ /* 0x000fe400080f0c17 */
[----:B------:R-:W-:-:S13]  /*4b30*/  ISETP.GT.AND P0, PT, R0, 0x8, P3 ;  /* 0x000000080000780c */ /* 0x000fda0001f04270 */
[----:B------:R-:W-:Y:S05]  /*4b40*/  @!P0 BRA `(.L_x_26) ;  /* 0x0000000000048947 */ /* 0x000fea0003800000 */
[----:B------:R2:W5:Y:S02]  /*4b50*/  LDG.E.LTC128B.U16 R22, desc[UR12][R8.64+0x2] ;  /* 0x0000020c08167981 */ /* 0x000564000c1e1520 */
.L_x_26:
[----:B------:R-:W-:Y:S05]  /*4b60*/  BSYNC B0 ;  /* 0x0000000000007941 */ /* 0x000fea0003800000 */
.L_x_25:
[----:B------:R-:W3:Y:S01]  /*4b70*/  LDL.LU R216, [R1+0xc] ;  /* 0x00000c0001d87983 */ /* 0x000ee20000300800 */
[----:B-----5:R-:W-:Y:S01]  /*4b80*/  HADD2.F32 R23, -RZ, R22.H0_H0 ;  /* 0x20000016ff177230 */ /* 0x020fe20000004100 */
[----:B------:R-:W-:Y:S01]  /*4b90*/  ISETP.GT.AND P1, PT, R3, 0x8, PT ;  /* 0x000000080300780c */ /* 0x000fe20003f24270 */
[----:B------:R-:W-:Y:S01]  /*4ba0*/  BSSY B0, `(.L_x_27) ;  /* 0x000000a000007945 */ /* 0x000fe20003800000 */
[----:B------:R-:W-:Y:S02]  /*4bb0*/  LOP3.LUT R2, R2, 0xfffffffb, RZ, 0xc0, !PT ;  /* 0xfffffffb02027812 */ /* 0x000fe400078ec0ff */
[----:B------:R-:W-:-:S09]  /*4bc0*/  FMUL R23, R23, UR16 ;  /* 0x0000001017177c20 */ /* 0x000fd20008400000 */
[----:B------:R-:W-:Y:S01]  /*4bd0*/  @P1 LOP3.LUT R2, R2, 0x4, RZ, 0xfc, !PT ;  /* 0x0000000402021812 */ /* 0x000fe200078efcff */
[----:B---3--:R-:W-:-:S05]  /*4be0*/  FFMA R23, R216, UR14, R23 ;  /* 0x0000000ed8177c23 */ /* 0x008fca0008000017 */
[----:B------:R-:W-:-:S05]  /*4bf0*/  F2FP.F16.F32.PACK_AB R23, RZ, R23 ;  /* 0x00000017ff17723e */ /* 0x000fca00000000ff */
[----:B------:R3:W-:Y:S01]  /*4c00*/  @P0 STG.E.U16 desc[UR12][R6.64+0x2], R23 ;  /* 0x0000021706000986 */ /* 0x0007e2000c10150c */
[----:B------:R-:W-:-:S13]  /*4c10*/  ISETP.GT.AND P0, PT, R0, RZ, P1 ;  /* 0x000000ff0000720c */ /* 0x000fda0000f04270 */
[----:B---3--:R-:W-:Y:S05]  /*4c20*/  @!P0 BRA `(.L_x_28) ;  /* 0x0000000000048947 */ /* 0x008fea0003800000 */
[----:B------:R3:W5:Y:S02]  /*4c30*/  LDG.E.LTC128B.U16 R22, desc[UR12][R10.64+0x10] ;  /* 0x0000100c0a167981 */ /* 0x000764000c1e1520 */
.L_x_28:
[----:B------:R-:W-:Y:S05]  /*4c40*/  BSYNC B0 ;  /* 0x0000000000007941 */ /* 0x000fea0003800000 */
.L_x_27:
[----:B------:R-:W4:Y:S01]  /*4c50*/  LDL.LU R216, [R1+0x10] ;  /* 0x0000100001d87983 */ /* 0x000f220000300800 */
[----:B-----5:R-:W-:Y:S01]  /*4c60*/  HADD2.F32 R23, -RZ, R22.H0_H0 ;  /* 0x20000016ff177230 */ /* 0x020fe20000004100 */
[----:B------:R-:W-:Y:S01]  /*4c70*/  ISETP.GT.AND P2, PT, R3, 0x9, PT ;  /* 0x000000090300780c */ /* 0x000fe20003f44270 */
[----:B------:R-:W-:Y:S01]  /*4c80*/  BSSY B0, `(.L_x_29) ;  /* 0x000000a000007945 */ /* 0x000fe20003800000 */
[----:B------:R-:W-:Y:S02]  /*4c90*/  LOP3.LUT R2, R2, 0xfffffff7, RZ, 0xc0, !PT ;  /* 0xfffffff702027812 */ /* 0x000fe400078ec0ff */
[----:B------:R-:W-:-:S09]  /*4ca0*/  FMUL R23, R23, UR16 ;  /* 0x0000001017177c20 */ /* 0x000fd20008400000 */
[----:B------:R-:W-:Y:S01]  /*4cb0*/  @P2 LOP3.LUT R2, R2, 0x8, RZ, 0xfc, !PT ;  /* 0x0000000802022812 */ /* 0x000fe200078efcff */
[----:B----4-:R-:W-:-:S05]  /*4cc0*/  FFMA R23, R216, UR14, R23 ;  /* 0x0000000ed8177c23 */ /* 0x010fca0008000017 */
[----:B------:R-:W-:-:S05]  /*4cd0*/  F2FP.F16.F32.PACK_AB R23, RZ, R23 ;  /* 0x00000017ff17723e */ /* 0x000fca00000000ff */
[----:B------:R4:W-:Y:S01]  /*4ce0*/  @P0 STG.E.U16 desc[UR12][R4.64+0x10], R23 ;  /* 0x0000101704000986 */ /* 0x0009e2000c10150c */
[----:B------:R-:W-:-:S13]  /*4cf0*/  ISETP.GT.AND P0, PT, R0, RZ, P2 ;  /* 0x000000ff0000720c */ /* 0x000fda0001704270 */
[----:B----4-:R-:W-:Y:S05]  /*4d00*/  @!P0 BRA `(.L_x_30) ;  /* 0x0000000000048947 */ /* 0x010fea0003800000 */
[----:B------:R4:W5:Y:S02]  /*4d10*/  LDG.E.LTC128B.U16 R22, desc[UR12][R10.64+0x12] ;  /* 0x0000120c0a167981 */ /* 0x000964000c1e1520 */
.L_x_30:
[----:B------:R-:W-:Y:S05]  /*4d20*/  BSYNC B0 ;  /* 0x0000000000007941 */ /* 0x000fea0003800000 */
.L_x_29:
[----:B------:R-:W2:Y:S01]  /*4d30*/  LDL.LU R216, [R1+0x14] ;  /* 0x0000140001d87983 */ /* 0x000ea20000300800 */
[----:B-----5:R-:W-:Y:S01]  /*4d40*/  HADD2.F32 R23, -RZ, R22.H0_H0 ;  /* 0x20000016ff177230 */ /* 0x020fe20000004100 */
[----:B------:R-:W-:Y:S01]  /*4d50*/  ISETP.GT.AND P1, PT, R0, 0x8, P1 ;  /* 0x000000080000780c */ /* 0x000fe20000f24270 */
[----:B------:R-:W-:Y:S03]  /*4d60*/  BSSY B0, `(.L_x_31) ;  /* 0x0000007000007945 */ /* 0x000fe60003800000 */
[----:B------:R-:W-:-:S04]  /*4d70*/  FMUL R23, R23, UR16 ;  /* 0x0000001017177c20 */ /* 0x000fc80008400000 */
[----:B--2---:R-:W-:-:S05]  /*4d80*/  FFMA R23, R216, UR14, R23 ;  /* 0x0000000ed8177c23 */ /* 0x004fca0008000017 */
[----:B------:R-:W-:-:S05]  /*4d90*/  F2FP.F16.F32.PACK_AB R23, RZ, R23 ;  /* 0x00000017ff17723e */ /* 0x000fca00000000ff */
[----:B------:R2:W-:Y:S01]  /*4da0*/  @P0 STG.E.U16 desc[UR12][R4.64+0x12], R23 ;  /* 0x0000121704000986 */ /* 0x0005e2000c10150c */
[----:B------:R-:W-:Y:S05]  /*4db0*/  @!P1 BRA `(.L_x_32) ;  /* 0x0000000000049947 */ /* 0x000fea0003800000 */
[----:B------:R0:W5:Y:S02]  /*4dc0*/  LDG.E.LTC128B.U16 R22, desc[UR12][R8.64+0x10] ;  /* 0x0000100c08167981 */ /* 0x000164000c1e1520 */
.L_x_32:
[----:B------:R-:W-:Y:S05]  /*4dd0*/  BSYNC B0 ;  /* 0x0000000000007941 */ /* 0x000fea0003800000 */
.L_x_31:
[----:B------:R-:W3:Y:S01]  /*4de0*/  LDL.LU R216, [R1+0x18] ;  /* 0x0000180001d87983 */ /* 0x000ee20000300800 */
[----:B--2--5:R-:W-:Y:S01]  /*4df0*/  HADD2.F32 R23, -RZ, R22.H0_H0 ;  /* 0x20000016ff177230 */ /* 0x024fe20000004100 */
[----:B------:R-:W-:Y:S01]  /*4e00*/  ISETP.GT.AND P0, PT, R0, 0x8, P2 ;  /* 0x000000080000780c */ /* 0x000fe20001704270 */
[----:B------:R-:W-:Y:S03]  /*4e10*/  BSSY B0, `(.L_x_33) ;  /* 0x0000007000007945 */ /* 0x000fe60003800000 */
[----:B------:R-:W-:-:S04]  /*4e20*/  FMUL R23, R23, UR16 ;  /* 0x0000001017177c20 */ /* 0x000fc80008400000 */
[----:B---3--:R-:W-:-:S05]  /*4e30*/  FFMA R23, R216, UR14, R23 ;  /* 0x0000000ed8177c23 */ /* 0x008fca0008000017 */
[----:B------:R-:W-:-:S05]  /*4e40*/  F2FP.F16.F32.PACK_AB R23, RZ, R23 ;  /* 0x00000017ff17723e */ /* 0x000fca00000000ff */
[----:B------:R2:W-:Y:S01]  /*4e50*/  @P1 STG.E.U16 desc[UR12][R6.64+0x10], R23 ;  /* 0x0000101706001986 */ /* 0x0005e2000c10150c */
[----:B------:R-:W-:Y:S05]  /*4e60*/  @!P0 BRA `(.L_x_34) ;  /* 0x0000000000048947 */ /* 0x000fea0003800000 */
[----:B------:R3:W5:Y:S02]  /*4e70*/  LDG.E.LTC128B.U16 R22, desc[UR12][R8.64+0x12] ;  /* 0x0000120c08167981 */ /* 0x000764000c1e1520 */
.L_x_34:
[----:B------:R-:W-:Y:S05]  /*4e80*/  BSYNC B0 ;  /* 0x0000000000007941 */ /* 0x000fea0003800000 */
.L_x_33:
[----:B------:R-:W4:Y:S01]  /*4e90*/  LDL.LU R217, [R1+0x1c] ;  /* 0x00001c0001d97983 */ /* 0x000f220000300800 */
[----:B--2--5:R-:W-:Y:S01]  /*4ea0*/  HADD2.F32 R23, -RZ, R22.H0_H0 ;  /* 0x20000016ff177230 */ /* 0x024fe20000004100 */
[----:B------:R-:W-:Y:S01]  /*4eb0*/  ISETP.GT.AND P3, PT, R3, 0x10, PT ;  /* 0x000000100300780c */ /* 0x000fe20003f64270 */
[----:B------:R-:W-:Y:S01]  /*4ec0*/  BSSY B0, `(.L_x_35) ;  /* 0x000000b000007945 */ /* 0x000fe20003800000 */
[----:B------:R-:W-:Y:S02]  /*4ed0*/  LOP3.LUT R2, R2, 0xffffffef, RZ, 0xc0, !PT ;  /* 0xffffffef02027812 */ /* 0x000fe400078ec0ff */
[----:B------:R-:W-:Y:S01]  /*4ee0*/  FMUL R23, R23, UR16 ;  /* 0x0000001017177c20 */ /* 0x000fe20008400000 */
[----:B------:R-:W-:Y:S02]  /*4ef0*/  ISETP.GT.AND P1, PT, R0, RZ, P3 ;  /* 0x000000ff0000720c */ /* 0x000fe40001f24270 */
[----:B------:R-:W-:-:S06]  /*4f00*/  PRMT R216, R22, 0x7610, R216 ;  /* 0x0000761016d87816 */ /* 0x000fcc00000000d8 */
[----:B------:R-:W-:Y:S01]  /*4f10*/  @P3 LOP3.LUT R2, R2, 0x10, RZ, 0xfc, !PT ;  /* 0x0000001002023812 */ /* 0x000fe200078efcff */
[----:B----4-:R-:W-:-:S05]  /*4f20*/  FFMA R23, R217, UR14, R23 ;  /* 0x0000000ed9177c23 */ /* 0x010fca0008000017 */
[----:B------:R-:W-:-:S05]  /*4f30*/  F2FP.F16.F32.PACK_AB R23, RZ, R23 ;  /* 0x00000017ff17723e */ /* 0x000fca00000000ff */
[----:B------:R2:W-:Y:S01]  /*4f40*/  @P0 STG.E.U16 desc[UR12][R6.64+0x12], R23 ;  /* 0x0000121706000986 */ /* 0x0005e2000c10150c */
[----:B------:R-:W-:Y:S05]  /*4f50*/  @!P1 BRA `(.L_x_36) ;  /* 0x0000000000049947 */ /* 0x000fea0003800000 */
[----:B------:R4:W5:Y:S02]  /*4f60*/  LDG.E.LTC128B.U16 R216, desc[UR12][R10.64+0x20] ;  /* 0x0000200c0ad87981 */ /* 0x000964000c1e1520 */
.L_x_36:
[----:B------:R-:W-:Y:S05]  /*4f70*/  BSYNC B0 ;  /* 0x0000000000007941 */ /* 0x000fea0003800000 */
.L_x_35:
[----:B--2---:R-:W2:Y:S01]  /*4f80*/  LDL.LU R23, [R1+0x20] ;  /* 0x0000200001177983 */ /* 0x004ea20000300800 */
[----:B-----5:R-:W-:Y:S01]  /*4f90*/  HADD2.F32 R22, -RZ, R216.H0_H0 ;  /* 0x200000d8ff167230 */ /* 0x020fe20000004100 */
[----:B------:R-:W-:Y:S01]  /*4fa0*/  IADD3 R219, P0, R14, 0x40, RZ ;  /* 0x000000400edb7810 */ /* 0x000fe20007f1e0ff */
[----:B------:R-:W-:Y:S01]  /*4fb0*/  BSSY B0, `(.L_x_37) ;  /* 0x0000017000007945 */ /* 0x000fe20003800000 */
[----:B------:R-:W-:Y:S02]  /*4fc0*/  ISETP.GT.AND P2, PT, R3, 0x11, PT ;  /* 0x000000110300780c */ /* 0x000fe40003f44270 */
[----:B------:R-:W-:Y:S01]  /*4fd0*/  FMUL R22, R22, UR16 ;  /* 0x0000001016167c20 */ /* 0x000fe20008400000 */
[----:B------:R-:W-:-:S10]  /*4fe0*/  LOP3.LUT R2, R2, 0xffbfffff, RZ, 0xc0, !PT ;  /* 0xffbfffff02027812 */ /* 0x000fd400078ec0ff */
[----:B------:R-:W-:Y:S01]  /*4ff0*/  @P2 LOP3.LUT R2, R2, 0x400000, RZ, 0xfc, !PT ;  /* 0x0040000002022812 */ /* 0x000fe200078efcff */
[----:B--2---:R-:W-:-:S05]  /*5000*/  FFMA R22, R23, UR14, R22 ;  /* 0x0000000e17167c23 */ /* 0x004fca0008000016 */
[----:B------:R-:W-:-:S05]  /*5010*/  F2FP.F16.F32.PACK_AB R22, RZ, R22 ;  /* 0x00000016ff16723e */ /* 0x000fca00000000ff */
[----:B------:R2:W-:Y:S02]  /*5020*/  @P1 STG.E.U16 desc[UR12][R4.64+0x20], R22 ;  /* 0x0000201604001986 */ /* 0x0005e4000c10150c */
[----:B--2---:R-:W-:-:S04]  /*5030*/  IMAD.X R22, RZ, RZ, R15, P0 ;  /* 0x000000ffff167224 */ /* 0x004fc800000e060f */
[----:B------:R-:W-:-:S04]  /*5040*/  IMAD R22, R22, UR26, RZ ;  /* 0x0000001a16167c24 */ /* 0x000fc8000f8e02ff */
[C---:B------:R-:W-:Y:S02]  /*5050*/  IMAD R228, R219.reuse, UR27, R22 ;  /* 0x0000001bdbe47c24 */ /* 0x040fe4000f8e0216 */
[----:B------:R-:W-:-:S04]  /*5060*/  IMAD.WIDE.U32 R22, R219, R226, UR4 ;  /* 0x00000004db167e25 */ /* 0x000fc8000f8e00e2 */
[----:B------:R-:W-:Y:S02]  /*5070*/  IMAD.IADD R23, R228, 0x1, R23 ;  /* 0x00000001e4177824 */ /* 0x000fe400078e0217 */
[----:B------:R-:W-:-:S04]  /*5080*/  IMAD.WIDE.U32 R22, R20, UR23, R22 ;  /* 0x0000001714167c25 */ /* 0x000fc8000f8e0016 */
[----:B------:R-:W-:Y:S02]  /*5090*/  VIADD R23, R23, UR7 ;  /* 0x0000000717177c36 */ /* 0x000fe40008000000 */
[----:B------:R-:W-:-:S04]  /*50a0*/  IMAD.WIDE.U32 R22, R21, UR37, R22 ;  /* 0x0000002515167c25 */ /* 0x000fc8000f8e0016 */
[----:B------:R-:W-:Y:S01]  /*50b0*/  VIADD R23, R23, UR6 ;  /* 0x0000000617177c36 */ /* 0x000fe20008000000 */
[----:B------:R-:W-:Y:S02]  /*50c0*/  IADD3 R240, P0, P1, R22, UR19, R12 ;  /* 0x0000001316f07c10 */ /* 0x000fe4000f91e00c */
[----:B------:R-:W-:Y:S02]  /*50d0*/  PRMT R22, R216, 0x7610, R22 ;  /* 0x00007610d8167816 */ /* 0x000fe40000000016 */
[----:B------:R-:W-:Y:S02]  /*50e0*/  IADD3.X R246, R23, UR18, R13, P0, P1 ;  /* 0x0000001217f67c10 */ /* 0x000fe400087e240d */
[----:B------:R-:W-:-:S13]  /*50f0*/  ISETP.GT.AND P0, PT, R0, RZ, P2 ;  /* 0x000000ff0000720c */ /* 0x000fda0001704270 */
[----:B------:R-:W-:Y:S05]  /*5100*/  @!P0 BRA `(.L_x_38) ;  /* 0x0000000000048947 */ /* 0x000fea0003800000 */
[----:B------:R2:W5:Y:S02]  /*5110*/  LDG.E.LTC128B.U16 R22, desc[UR12][R10.64+0x22] ;  /* 0x0000220c0a167981 */ /* 0x000564000c1e1520 */
.L_x_38:
[----:B------:R-:W-:Y:S05]  /*5120*/  BSYNC B0 ;  /* 0x0000000000007941 */ /* 0x000fea0003800000 */
.L_x_37:
[----:B------:R-:W3:Y:S01]  /*5130*/  LDL.LU R216, [R1+0x24] ;  /* 0x0000240001d87983 */ /* 0x000ee20000300800 */
[----:B-----5:R-:W-:Y:S01]  /*5140*/  HADD2.F32 R23, -RZ, R22.H0_H0 ;  /* 0x20000016ff177230 */ /* 0x020fe20000004100 */
[----:B------:R-:W-:Y:S04]  /*5150*/  BSSY B0, `(.L_x_39) ;  /* 0x0000008000007945 */ /* 0x000fe80003800000 */
[----:B------:R-:W-:-:S04]  /*5160*/  FMUL R23, R23, UR16 ;  /* 0x0000001017177c20 */ /* 0x000fc80008400000 */
[----:B---3--:R-:W-:-:S05]  /*5170*/  FFMA R23, R216, UR14, R23 ;  /* 0x0000000ed8177c23 */ /* 0x008fca0008000017 */
[----:B------:R-:W-:-:S05]  /*5180*/  F2FP.F16.F32.PACK_AB R23, RZ, R23 ;  /* 0x00000017ff17723e */ /* 0x000fca00000000ff */
[----:B------:R3:W-:Y:S01]  /*5190*/  @P0 STG.E.U16 desc[UR12][R4.64+0x22], R23 ;  /* 0x0000221704000986 */ /* 0x0007e2000c10150c */
[----:B------:R-:W-:-:S13]  /*51a0*/  ISETP.GT.AND P0, PT, R0, 0x8, P3 ;  /* 0x000000080000780c */ /* 0x000fda0001f04270 */
[----:B---3--:R-:W-:Y:S05]  /*51b0*/  @!P0 BRA `(.L_x_40) ;  /* 0x0000000000048947 */ /* 0x008fea0003800000 */
[----:B------:R3:W5:Y:S02]  /*51c0*/  LDG.E.LTC128B.U16 R22, desc[UR12][R8.64+0x20] ;  /* 0x0000200c08167981 */ /* 0x000764000c1e1520 */
.L_x_40:
[----:B------:R-:W-:Y:S05]  /*51d0*/  BSYNC B0 ;  /* 0x0000000000007941 */ /* 0x000fea0003800000 */
.L_x_39:
[----:B------:R-:W2:Y:S01]  /*51e0*/  LDL.LU R216, [R1+0x28] ;  /* 0x0000280001d87983 */ /* 0x000ea20000300800 */
[----:B-----5:R-:W-:Y:S01]  /*51f0*/  HADD2.F32 R23, -RZ, R22.H0_H0 ;  /* 0x20000016ff177230 */ /* 0x020fe20000004100 */
[----:B------:R-:W-:Y:S04]  /*5200*/  BSSY B0, `(.L_x_41) ;  /* 0x0000008000007945 */ /* 0x000fe80003800000 */
[----:B------:R-:W-:-:S04]  /*5210*/  FMUL R23, R23, UR16 ;  /* 0x0000001017177c20 */ /* 0x000fc80008400000 */
[----:B--2---:R-:W-:-:S05]  /*5220*/  FFMA R23, R216, UR14, R23 ;  /* 0x0000000ed8177c23 */ /* 0x004fca0008000017 */
[----:B------:R-:W-:-:S05]  /*5230*/  F2FP.F16.F32.PACK_AB R23, RZ, R23 ;  /* 0x00000017ff17723e */ /* 0x000fca00000000ff */
[----:B------:R2:W-:Y:S01]  /*5240*/  @P0 STG.E.U16 desc[UR12][R6.64+0x20], R23 ;  /* 0x0000201706000986 */ /* 0x0005e2000c10150c */
[----:B------:R-:W-:-:S13]  /*5250*/  ISETP.GT.AND P0, PT, R0, 0x8, P2 ;  /* 0x000000080000780c */ /* 0x000fda0001704270 */
[----:B--2---:R-:W-:Y:S05]  /*5260*/  @!P0 BRA `(.L_x_42) ;  /* 0x0000000000048947 */ /* 0x004fea0003800000 */
[----:B------:R2:W5:Y:S02]  /*5270*/  LDG.E.LTC128B.U16 R22, desc[UR12][R8.64+0x22] ;  /* 0x0000220c08167981 */ /* 0x000564000c1e1520 */
.L_x_42:
[----:B------:R-:W-:Y:S05]  /*5280*/  BSYNC B0 ;  /* 0x0000000000007941 */ /* 0x000fea0003800000 */
.L_x_41:
[----:B------:R-:W3:Y:S01]  /*5290*/  LDL.LU R217, [R1+0x2c] ;  /* 0x00002c0001d97983 */ /* 0x000ee20000300800 */
[----:B-----5:R-:W-:Y:S01]  /*52a0*/  HADD2.F32 R23, -RZ, R22.H0_H0 ;  /* 0x20000016ff177230 */ /* 0x020fe20000004100 */
[----:B------:R-:W-:Y:S01]  /*52b0*/  ISETP.GT.AND P3, PT, R3, 0x18, PT ;  /* 0x000000180300780c */ /* 0x000fe20003f64270 */
[----:B------:R-:W-:Y:S01]  /*52c0*/  BSSY B0, `(.L_x_43) ;  /* 0x000000b000007945 */ /* 0x000fe20003800000 */
[----:B------:R-:W-:Y:S02]  /*52d0*/  LOP3.LUT R2, R2, 0xfbffffff, RZ, 0xc0, !PT ;  /* 0xfbffffff02027812 */ /* 0x000fe400078ec0ff */
[----:B------:R-:W-:Y:S01]  /*52e0*/  FMUL R23, R23, UR16 ;  /* 0x0000001017177c20 */ /* 0x000fe20008400000 */
[----:B------:R-:W-:-:S08]  /*52f0*/  PRMT R216, R22, 0x7610, R216 ;  /* 0x0000761016d87816 */ /* 0x000fd000000000d8 */
[----:B------:R-:W-:Y:S01]  /*5300*/  @P3 LOP3.LUT R2, R2, 0x4000000, RZ, 0xfc, !PT ;  /* 0x0400000002023812 */ /* 0x000fe200078efcff */
[----:B---3--:R-:W-:-:S05]  /*5310*/  FFMA R23, R217, UR14, R23 ;  /* 0x0000000ed9177c23 */ /* 0x008fca0008000017 */
[----:B------:R-:W-:-:S05]  /*5320*/  F2FP.F16.F32.PACK_AB R23, RZ, R23 ;  /* 0x00000017ff17723e */ /* 0x000fca00000000ff */
[----:B------:R3:W-:Y:S01]  /*5330*/  @P0 STG.E.U16 desc[UR12][R6.64+0x22], R23 ;  /* 0x0000221706000986 */ /* 0x0007e2000c10150c */
[----:B------:R-:W-:-:S13]  /*5340*/  ISETP.GT.AND P0, PT, R0, RZ, P3 ;  /* 0x000000ff0000720c */ /* 0x000fda0001f04270 */
[----:B---3--:R-:W-:Y:S05]  /*5350*/  @!P0 BRA `(.L_x_44) ;  /* 0x0000000000048947 */ /* 0x008fea0003800000 */
[----:B------:R3:W5:Y:S02]  /*5360*/  LDG.E.LTC128B.U16 R216, desc[UR12][R10.64+0x30] ;  /* 0x0000300c0ad87981 */ /* 0x000764000c1e1520 */
.L_x_44:
[----:B------:R-:W-:Y:S05]  /*5370*/  BSYNC B0 ;  /* 0x0000000000007941 */ /* 0x000fea0003800000 */
.L_x_43:
[----:B------:R-:W2:Y:S01]  /*5380*/  LDL.LU R23, [R1+0x30] ;  /* 0x0000300001177983 */ /* 0x000ea20000300800 */
[----:B-----5:R-:W-:Y:S01]  /*5390*/  HADD2.F32 R22, -RZ, R216.H0_H0 ;  /* 0x200000d8ff167230 */ /* 0x020fe20000004100 */
[----:B------:R-:W-:Y:S01]  /*53a0*/  ISETP.GT.AND P2, PT, R3, 0x19, PT ;  /* 0x000000190300780c */ /* 0x000fe20003f44270 */
[----:B------:R-:W-:Y:S01]  /*53b0*/  BSSY B0, `(.L_x_45) ;  /* 0x0000017000007945 */ /* 0x000fe20003800000 */
[----:B------:R-:W-:Y:S02]  /*53c0*/  LOP3.LUT R2, R2, 0xfdffffff, RZ, 0xc0, !PT ;  /* 0xfdffffff02027812 */ /* 0x000fe400078ec0ff */
[----:B------:R-:W-:-:S09]  /*53d0*/  FMUL R22, R22, UR16 ;  /* 0x0000001016167c20 */ /* 0x000fd20008400000 */
[----:B------:R-:W-:Y:S01]  /*53e0*/  @P2 LOP3.LUT R2, R2, 0x2000000, RZ, 0xfc, !PT ;  /* 0x0200000002022812 */ /* 0x000fe200078efcff */
[----:B--2---:R-:W-:-:S05]  /*53f0*/  FFMA R22, R23, UR14, R22 ;  /* 0x0000000e17167c23 */ /* 0x004fca0008000016 */
[----:B------:R-:W-:-:S05]  /*5400*/  F2FP.F16.F32.PACK_AB R22, RZ, R22 ;  /* 0x00000016ff16723e */ /* 0x000fca00000000ff */
[----:B------:R2:W-:Y:S01]  /*5410*/  @P0 STG.E.U16 desc[UR12][R4.64+0x30], R22 ;  /* 0x0000301604000986 */ /* 0x0005e2000c10150c */
[----:B------:R-:W-:-:S05]  /*5420*/  IADD3 R221, P0, R14, 0x80, RZ ;  /* 0x000000800edd7810 */ /* 0x000fca0007f1e0ff */
        /* <DEDUP_REMOVED lines=15> */
.L_x_46:
[----:B------:R-:W-:Y:S05]  /*5520*/  BSYNC B0 ;  /* 0x0000000000007941 */ /* 0x000fea0003800000 */
.L_x_45:
        /* <DEDUP_REMOVED lines=10> */
.L_x_48:
[----:B------:R-:W-:Y:S05]  /*55d0*/  BSYNC B0 ;  /* 0x0000000000007941 */ /* 0x000fea0003800000 */
.L_x_47:
[----:B------:R-:W2:Y:S01]  /*55e0*/  LDL.LU R216, [R1+0x38] ;  /* 0x0000380001d87983 */ /* 0x000ea20000300800 */
[----:B-----5:R-:W-:Y:S01]  /*55f0*/  HADD2.F32 R23, -RZ, R22.H0_H0 ;  /* 0x20000016ff177230 */ /* 0x020fe20000004100 */
[----:B------:R-:W-:Y:S04]  /*5600*/  BSSY B0, `(.L_x_49) ;  /* 0x0000015000007945 */ /* 0x000fe80003800000 */
[----:B------:R-:W-:-:S04]  /*5610*/  FMUL R23, R23, UR16 ;  /* 0x0000001017177c20 */ /* 0x000fc80008400000 */
[----:B--2---:R-:W-:-:S05]  /*5620*/  FFMA R23, R216, UR14, R23 ;  /* 0x0000000ed8177c23 */ /* 0x004fca0008000017 */
[----:B------:R-:W-:-:S05]  /*5630*/  F2FP.F16.F32.PACK_AB R23, RZ, R23 ;  /* 0x00000017ff17723e */ /* 0x000fca00000000ff */
[----:B------:R2:W-:Y:S01]  /*5640*/  @P0 STG.E.U16 desc[UR12][R6.64+0x30], R23 ;  /* 0x0000301706000986 */ /* 0x0005e2000c10150c */
[----:B------:R-:W-:-:S05]  /*5650*/  IADD3 R220, P0, R14, 0xc0, RZ ;  /* 0x000000c00edc7810 */ /* 0x000fca0007f1e0ff */
[----:B------:R-:W-:-:S04]  /*5660*/  IMAD.X R14, RZ, RZ, R15, P0 ;  /* 0x000000ffff0e7224 */ /* 0x000fc800000e060f */
        /* <DEDUP_REMOVED lines=11> */
[----:B------:R-:W-:-:S13]  /*5720*/  ISETP.GT.AND P0, PT, R0, 0x8, P2 ;  /* 0x000000080000780c */ /* 0x000fda0001704270 */
[----:B--2---:R-:W-:Y:S05]  /*5730*/  @!P0 BRA `(.L_x_50) ;  /* 0x0000000000048947 */ /* 0x004fea0003800000 */
[----:B------:R2:W5:Y:S02]  /*5740*/  LDG.E.LTC128B.U16 R14, desc[UR12][R8.64+0x32] ;  /* 0x0000320c080e7981 */ /* 0x000564000c1e1520 */
.L_x_50:
[----:B------:R-:W-:Y:S05]  /*5750*/  BSYNC B0 ;  /* 0x0000000000007941 */ /* 0x000fea0003800000 */
.L_x_49:
        /* <DEDUP_REMOVED lines=13> */
.L_x_52:
[----:B------:R-:W-:Y:S05]  /*5830*/  BSYNC B0 ;  /* 0x0000000000007941 */ /* 0x000fea0003800000 */
.L_x_51:
        /* <DEDUP_REMOVED lines=10> */
[----:B------:R-:W-:-:S13]  /*58e0*/  ISETP.GT.AND P0, PT, R0, RZ, P1 ;  /* 0x000000ff0000720c */ /* 0x000fda0000f04270 */
[----:B--2---:R-:W-:Y:S05]  /*58f0*/  @!P0 BRA `(.L_x_54) ;  /* 0x0000000000048947 */ /* 0x004fea0003800000 */
[----:B------:R2:W5:Y:S02]  /*5900*/  LDG.E.LTC128B.U16 R14, desc[UR12][R10.64+0x42] ;  /* 0x0000420c0a0e7981 */ /* 0x000564000c1e1520 */
.L_x_54:
[----:B------:R-:W-:Y:S05]  /*5910*/  BSYNC B0 ;  /* 0x0000000000007941 */ /* 0x000fea0003800000 */
.L_x_53:
        /* <DEDUP_REMOVED lines=10> */
.L_x_56:
[----:B------:R-:W-:Y:S05]  /*59c0*/  BSYNC B0 ;  /* 0x0000000000007941 */ /* 0x000fea0003800000 */
.L_x_55:
[----:B------:R-:W2:Y:S01]  /*59d0*/  LDL.LU R23, [R1+0x48] ;  /* 0x0000480001177983 */ /* 0x000ea20000300800 */
[----:B-----5:R-:W-:Y:S01]  /*59e0*/  HADD2.F32 R15, -RZ, R14.H0_H0 ;  /* 0x2000000eff0f7230 */ /* 0x020fe20000004100 */
[----:B------:R-:W-:Y:S01]  /*59f0*/  BSSY B0, `(.L_x_57) ;  /* 0x0000009000007945 */ /* 0x000fe20003800000 */
[----:B------:R-:W-:-:S03]  /*5a00*/  PRMT R22, R14, 0x7610, R22 ;  /* 0x000076100e167816 */ /* 0x000fc60000000016 */
[----:B------:R-:W-:-:S04]  /*5a10*/  FMUL R15, R15, UR16 ;  /* 0x000000100f0f7c20 */ /* 0x000fc80008400000 */
[----:B--2---:R-:W-:-:S05]  /*5a20*/  FFMA R15, R23, UR14, R15 ;  /* 0x0000000e170f7c23 */ /* 0x004fca000800000f */
[----:B------:R-:W-:-:S05]  /*5a30*/  F2FP.F16.F32.PACK_AB R15, RZ, R15 ;  /* 0x0000000fff0f723e */ /* 0x000fca00000000ff */
[----:B------:R2:W-:Y:S01]  /*5a40*/  @P0 STG.E.U16 desc[UR12][R6.64+0x40], R15 ;  /* 0x0000400f06000986 */ /* 0x0005e2000c10150c */
[----:B------:R-:W-:-:S13]  /*5a50*/  ISETP.GT.AND P0, PT, R0, 0x8, P1 ;  /* 0x000000080000780c */ /* 0x000fda0000f04270 */
[----:B--2---:R-:W-:Y:S05]  /*5a60*/  @!P0 BRA `(.L_x_58) ;  /* 0x0000000000048947 */ /* 0x004fea0003800000 */
[----:B------:R2:W5:Y:S02]  /*5a70*/  LDG.E.LTC128B.U16 R22, desc[UR12][R8.64+0x42] ;  /* 0x0000420c08167981 */ /* 0x000564000c1e1520 */
.L_x_58:
[----:B------:R-:W-:Y:S05]  /*5a80*/  BSYNC B0 ;  /* 0x0000000000007941 */ /* 0x000fea0003800000 */
.L_x_57:
[----:B------:R-:W3:Y:S01]  /*5a90*/  LDL.LU R15, [R1+0x4c] ;  /* 0x00004c00010f7983 */ /* 0x000ee20000300800 */
[----:B-----5:R-:W-:Y:S01]  /*5aa0*/  HADD2.F32 R14, -RZ, R22.H0_H0 ;  /* 0x20000016ff0e7230 */ /* 0x020fe20000004100 */
[----:B------:R-:W-:Y:S01]  /*5ab0*/  ISETP.GT.AND P2, PT, R3, 0x28, PT ;  /* 0x000000280300780c */ /* 0x000fe20003f44270 */
[----:B------:R-:W-:Y:S01]  /*5ac0*/  IMAD.WIDE.U32 R224, R219, R226, UR24 ;  /* 0x00000018dbe07e25 */ /* 0x000fe2000f8e00e2 */
[----:B------:R-:W-:Y:S01]  /*5ad0*/  LOP3.LUT R2, R2, 0xffdfffff, RZ, 0xc0, !PT ;  /* 0xffdfffff02027812 */ /* 0x000fe200078ec0ff */
[----:B------:R-:W-:Y:S02]  /*5ae0*/  BSSY B0, `(.L_x_59) ;  /* 0x0000013000007945 */ /* 0x000fe40003800000 */
[----:B------:R-:W-:Y:S01]  /*5af0*/  FMUL R14, R14, UR16 ;  /* 0x000000100e0e7c20 */ /* 0x000fe20008400000 */
[----:B------:R-:W-:-:S07]  /*5b00*/  IMAD.IADD R236, R228, 0x1, R225 ;  /* 0x00000001e4ec7824 */ /* 0x000fce00078e02e1 */
[----:B------:R-:W-:Y:S01]  /*5b10*/  @P2 LOP3.LUT R2, R2, 0x200000, RZ, 0xfc, !PT ;  /* 0x0020000002022812 */ /* 0x000fe200078efcff */
[----:B---3--:R-:W-:-:S05]  /*5b20*/  FFMA R14, R15, UR14, R14 ;  /* 0x0000000e0f0e7c23 */ /* 0x008fca000800000e */
[----:B------:R-:W-:-:S05]  /*5b30*/  F2FP.F16.F32.PACK_AB R14, RZ, R14 ;  /* 0x0000000eff0e723e */ /* 0x000fca00000000ff */
[----:B------:R3:W-:Y:S02]  /*5b40*/  @P0 STG.E.U16 desc[UR12][R6.64+0x42], R14 ;  /* 0x0000420e06000986 */ /* 0x0007e4000c10150c */
[----:B---3--:R-:W-:-:S04]  /*5b50*/  IADD3 R14, P0, R224, UR38, RZ ;  /* 0x00000026e00e7c10 */ /* 0x008fc8000ff1e0ff */
[----:B------:R-:W-:-:S03]  /*5b60*/  IADD3.X R15, R236, UR5, RZ, P0, !PT ;  /* 0x00000005ec0f7c10 */ /* 0x000fc600087fe4ff */
        /* <DEDUP_REMOVED lines=10> */
.L_x_60:
[----:B------:R-:W-:Y:S05]  /*5c10*/  BSYNC B0 ;  /* 0x0000000000007941 */ /* 0x000fea0003800000 */
.L_x_59:
        /* <DEDUP_REMOVED lines=13> */
.L_x_62:
[----:B------:R-:W-:Y:S05]  /*5cf0*/  BSYNC B0 ;  /* 0x0000000000007941 */ /* 0x000fea0003800000 */
.L_x_61:
        /* <DEDUP_REMOVED lines=10> */
.L_x_64:
[----:B------:R-:W-:Y:S05]  /*5da0*/  BSYNC B0 ;  /* 0x0000000000007941 */ /* 0x000fea0003800000 */
.L_x_63:
        /* <DEDUP_REMOVED lines=10> */
.L_x_66:
[----:B------:R-:W-:Y:S05]  /*5e50*/  BSYNC B0 ;  /* 0x0000000000007941 */ /* 0x000fea0003800000 */
.L_x_65:
        /* <DEDUP_REMOVED lines=14> */
.L_x_68:
[----:B------:R-:W-:Y:S05]  /*5f40*/  BSYNC B0 ;  /* 0x0000000000007941 */ /* 0x000fea0003800000 */
.L_x_67:
[----:B------:R-:W2:Y:S01]  /*5f50*/  LDL.LU R15, [R1+0x60] ;  /* 0x00006000010f7983 */ /* 0x000ea20000300800 */
[----:B-----5:R-:W-:Y:S01]  /*5f60*/  HADD2.F32 R14, -RZ, R218.H0_H0 ;  /* 0x200000daff0e7230 */ /* 0x020fe20000004100 */
[----:B------:R-:W-:Y:S01]  /*5f70*/  ISETP.GT.AND P2, PT, R3, 0x31, PT ;  /* 0x000000310300780c */ /* 0x000fe20003f44270 */
[-C--:B------:R-:W-:Y:S01]  /*5f80*/  IMAD.WIDE.U32 R216, R221, R226.reuse, UR24 ;  /* 0x00000018ddd87e25 */ /* 0x080fe2000f8e00e2 */
[----:B------:R-:W-:Y:S01]  /*5f90*/  LOP3.LUT R2, R2, 0xfffbffff, RZ, 0xc0, !PT ;  /* 0xfffbffff02027812 */ /* 0x000fe200078ec0ff */
[----:B------:R-:W-:Y:S02]  /*5fa0*/  BSSY B0, `(.L_x_69) ;  /* 0x000001d000007945 */ /* 0x000fe40003800000 */
[----:B------:R-:W-:Y:S01]  /*5fb0*/  FMUL R14, R14, UR16 ;  /* 0x000000100e0e7c20 */ /* 0x000fe20008400000 */
[----:B------:R-:W-:Y:S02]  /*5fc0*/  IMAD.IADD R227, R223, 0x1, R217 ;  /* 0x00000001dfe37824 */ /* 0x000fe400078e02d9 */
[----:B------:R-:W-:-:S04]  /*5fd0*/  IMAD.WIDE.U32 R22, R220, R226, UR24 ;  /* 0x00000018dc167e25 */ /* 0x000fc8000f8e00e2 */
[----:B------:R-:W-:Y:S01]  /*5fe0*/  IMAD.IADD R226, R222, 0x1, R23 ;  /* 0x00000001dee27824 */ /* 0x000fe200078e0217 */
[----:B------:R-:W-:Y:S01]  /*5ff0*/  @P2 LOP3.LUT R2, R2, 0x40000, RZ, 0xfc, !PT ;  /* 0x0004000002022812 */ /* 0x000fe200078efcff */
[----:B--2---:R-:W-:-:S05]  /*6000*/  FFMA R14, R15, UR14, R14 ;  /* 0x0000000e0f0e7c23 */ /* 0x004fca000800000e */
[----:B------:R-:W-:-:S05]  /*6010*/  F2FP.F16.F32.PACK_AB R14, RZ, R14 ;  /* 0x0000000eff0e723e */ /* 0x000fca00000000ff */
[----:B------:R2:W-:Y:S02]  /*6020*/  @P0 STG.E.U16 desc[UR12][R4.64+0x60], R14 ;  /* 0x0000600e04000986 */ /* 0x0005e4000c10150c */
[----:B--2---:R-:W-:-:S04]  /*6030*/  IADD3 R14, P0, R216, UR38, RZ ;  /* 0x00000026d80e7c10 */ /* 0x004fc8000ff1e0ff */
[----:B------:R-:W-:-:S03]  /*6040*/  IADD3.X R15, R227, UR5, RZ, P0, !PT ;  /* 0x00000005e30f7c10 */ /* 0x000fc600087fe4ff */
[----:B------:R-:W-:-:S04]  /*6050*/  IMAD.WIDE.U32 R14, R20, UR23, R14 ;  /* 0x00000017140e7c25 */ /* 0x000fc8000f8e000e */
[----:B------:R-:W-:Y:S02]  /*6060*/  VIADD R15, R15, UR7 ;  /* 0x000000070f0f7c36 */ /* 0x000fe40008000000 */
[----:B------:R-:W-:-:S04]  /*6070*/  IMAD.WIDE.U32 R14, R21, UR37, R14 ;  /* 0x00000025150e7c25 */ /* 0x000fc8000f8e000e */
[----:B------:R-:W-:Y:S01]  /*6080*/  VIADD R15, R15, UR6 ;  /* 0x000000060f0f7c36 */ /* 0x000fe20008000000 */
[----:B------:R-:W-:-:S04]  /*6090*/  IADD3 R235, P0, P1, R14, UR19, R12 ;  /* 0x000000130eeb7c10 */ /* 0x000fc8000f91e00c */
[----:B------:R-:W-:Y:S02]  /*60a0*/  IADD3.X R242, R15, UR18, R13, P0, P1 ;  /* 0x000000120ff27c10 */ /* 0x000fe400087e240d */
[----:B------:R-:W-:-:S04]  /*60b0*/  IADD3 R14, P0, R22, UR38, RZ ;  /* 0x00000026160e7c10 */ /* 0x000fc8000ff1e0ff */
[----:B------:R-:W-:-:S03]  /*60c0*/  IADD3.X R15, R226, UR5, RZ, P0, !PT ;  /* 0x00000005e20f7c10 */ /* 0x000fc600087fe4ff */
[----:B------:R-:W-:-:S04]  /*60d0*/  IMAD.WIDE.U32 R14, R20, UR23, R14 ;  /* 0x00000017140e7c25 */ /* 0x000fc8000f8e000e */
[----:B------:R-:W-:Y:S02]  /*60e0*/  VIADD R15, R15, UR7 ;  /* 0x000000070f0f7c36 */ /* 0x000fe40008000000 */
[----:B------:R-:W-:-:S04]  /*60f0*/  IMAD.WIDE.U32 R14, R21, UR37, R14 ;  /* 0x00000025150e7c25 */ /* 0x000fc8000f8e000e */
[----:B------:R-:W-:Y:S01]  /*6100*/  VIADD R15, R15, UR6 ;  /* 0x000000060f0f7c36 */ /* 0x000fe20008000000 */
[--C-:B------:R-:W-:Y:S02]  /*6110*/  IADD3 R234, P0, P1, R14, UR19, R12.reuse ;  /* 0x000000130eea7c10 */ /* 0x100fe4000f91e00c */
[----:B------:R-:W-:Y:S02]  /*6120*/  PRMT R12, R218, 0x7610, R12 ;  /* 0x00007610da0c7816 */ /* 0x000fe4000000000c */
[----:B------:R-:W-:Y:S02]  /*6130*/  IADD3.X R241, R15, UR18, R13, P0, P1 ;  /* 0x000000120ff17c10 */ /* 0x000fe400087e240d */
[----:B------:R-:W-:-:S13]  /*6140*/  ISETP.GT.AND P0, PT, R0, RZ, P2 ;  /* 0x000000ff0000720c */ /* 0x000fda0001704270 */
[----:B------:R-:W-:Y:S05]  /*6150*/  @!P0 BRA `(.L_x_70) ;  /* 0x0000000000048947 */ /* 0x000fea0003800000 */
[----:B------:R2:W5:Y:S02]  /*6160*/  LDG.E.LTC128B.U16 R12, desc[UR12][R10.64+0x62] ;  /* 0x0000620c0a0c7981 */ /* 0x000564000c1e1520 */
.L_x_70:
[----:B------:R-:W-:Y:S05]  /*6170*/  BSYNC B0 ;  /* 0x0000000000007941 */ /* 0x000fea0003800000 */
.L_x_69:
[----:B------:R-:W3:Y:S01]  /*6180*/  LDL.LU R15, [R1+0x64] ;  /* 0x00006400010f7983 */ /* 0x000ee20000300800 */
[----:B-----5:R-:W-:Y:S01]  /*6190*/  HADD2.F32 R13, -RZ, R12.H0_H0 ;  /* 0x2000000cff0d7230 */ /* 0x020fe20000004100 */
[----:B------:R-:W-:Y:S01]  /*61a0*/  BSSY B0, `(.L_x_71) ;  /* 0x0000009000007945 */ /* 0x000fe20003800000 */
[----:B------:R-:W-:-:S03]  /*61b0*/  PRMT R14, R12, 0x7610, R14 ;  /* 0x000076100c0e7816 */ /* 0x000fc6000000000e */
[----:B------:R-:W-:-:S04]  /*61c0*/  FMUL R13, R13, UR16 ;  /* 0x000000100d0d7c20 */ /* 0x000fc80008400000 */
[----:B---3--:R-:W-:-:S05]  /*61d0*/  FFMA R13, R15, UR14, R13 ;  /* 0x0000000e0f0d7c23 */ /* 0x008fca000800000d */
[----:B------:R-:W-:-:S05]  /*61e0*/  F2FP.F16.F32.PACK_AB R13, RZ, R13 ;  /* 0x0000000dff0d723e */ /* 0x000fca00000000ff */
[----:B------:R3:W-:Y:S01]  /*61f0*/  @P0 STG.E.U16 desc[UR12][R4.64+0x62], R13 ;  /* 0x0000620d04000986 */ /* 0x0007e2000c10150c */
[----:B------:R-:W-:-:S13]  /*6200*/  ISETP.GT.AND P0, PT, R0, 0x8, P3 ;  /* 0x000000080000780c */ /* 0x000fda0001f04270 */
[----:B---3--:R-:W-:Y:S05]  /*6210*/  @!P0 BRA `(.L_x_72) ;  /* 0x0000000000048947 */ /* 0x008fea0003800000 */
[----:B------:R3:W5:Y:S02]  /*6220*/  LDG.E.LTC128B.U16 R14, desc[UR12][R8.64+0x60] ;  /* 0x0000600c080e7981 */ /* 0x000764000c1e1520 */
.L_x_72:
[----:B------:R-:W-:Y:S05]  /*6230*/  BSYNC B0 ;  /* 0x0000000000007941 */ /* 0x000fea0003800000 */
.L_x_71:
[----:B------:R-:W2:Y:S01]  /*6240*/  LDL.LU R13, [R1+0x68] ;  /* 0x00006800010d7983 */ /* 0x000ea20000300800 */
[----:B-----5:R-:W-:Y:S01]  /*6250*/  HADD2.F32 R12, -RZ, R14.H0_H0 ;  /* 0x2000000eff0c7230 */ /* 0x020fe20000004100 */
[----:B------:R-:W-:Y:S01]  /*6260*/  USHF.L.U32 UR15, UR10, 0x7, URZ ;  /* 0x000000070a0f7899 */ /* 0x000fe2000800063f */
[----:B------:R-:W-:Y:S01]  /*6270*/  BSSY B0, `(.L_x_73) ;  /* 0x000000d000007945 */ /* 0x000fe20003800000 */
[----:B------:R-:W-:Y:S02]  /*6280*/  USHF.L.U64.HI UR17, UR10, 0x7, UR11 ;  /* 0x000000070a117899 */ /* 0x000fe4000801020b */
[----:B------:R-:W-:-:S04]  /*6290*/  FMUL R12, R12, UR16 ;  /* 0x000000100c0c7c20 */ /* 0x000fc80008400000 */
[----:B--2---:R-:W-:Y:S01]  /*62a0*/  FFMA R12, R13, UR14, R12 ;  /* 0x0000000e0d0c7c23 */ /* 0x004fe2000800000c */
[----:B------:R-:W-:-:S04]  /*62b0*/  IMAD.U32 R13, RZ, RZ, UR21 ;  /* 0x00000015ff0d7e24 */ /* 0x000fc8000f8e00ff */
[----:B------:R-:W-:-:S05]  /*62c0*/  F2FP.F16.F32.PACK_AB R12, RZ, R12 ;  /* 0x0000000cff0c723e */ /* 0x000fca00000000ff */
[----:B------:R2:W-:Y:S02]  /*62d0*/  @P0 STG.E.U16 desc[UR12][R6.64+0x60], R12 ;  /* 0x0000600c06000986 */ /* 0x0005e4000c10150c */
[----:B--2---:R-:W-:-:S05]  /*62e0*/  IMAD.U32 R12, RZ, RZ, UR20 ;  /* 0x00000014ff0c7e24 */ /* 0x004fca000f8e00ff */
[----:B------:R-:W-:-:S04]  /*62f0*/  IADD3 R12, P0, P1, R12, UR15, R4 ;  /* 0x0000000f0c0c7c10 */ /* 0x000fc8000f91e004 */
[----:B------:R-:W-:Y:S02]  /*6300*/  IADD3.X R13, R13, UR17, R5, P0, P1 ;  /* 0x000000110d0d7c10 */ /* 0x000fe400087e2405 */
[----:B------:R-:W-:-:S13]  /*6310*/  ISETP.GT.AND P0, PT, R0, 0x8, P2 ;  /* 0x000000080000780c */ /* 0x000fda0001704270 */
[----:B------:R-:W-:Y:S05]  /*6320*/  @!P0 BRA `(.L_x_74) ;  /* 0x0000000000048947 */ /* 0x000fea0003800000 */
[----:B------:R2:W5:Y:S02]  /*6330*/  LDG.E.LTC128B.U16 R14, desc[UR12][R8.64+0x62] ;  /* 0x0000620c080e7981 */ /* 0x000564000c1e1520 */
.L_x_74:
[----:B------:R-:W-:Y:S05]  /*6340*/  BSYNC B0 ;  /* 0x0000000000007941 */ /* 0x000fea0003800000 */
.L_x_73:
        /* <DEDUP_REMOVED lines=13> */
.L_x_76:
[----:B------:R-:W-:Y:S05]  /*6420*/  BSYNC B0 ;  /* 0x0000000000007941 */ /* 0x000fea0003800000 */
.L_x_75:
[----:B------:R-:W2:Y:S01]  /*6430*/  LDL.LU R20, [R1+0x70] ;  /* 0x0000700001147983 */ /* 0x000ea20000300800 */
[----:B-----5:R-:W-:Y:S01]  /*6440*/  HADD2.F32 R15, -RZ, R14.H0_H0 ;  /* 0x2000000eff0f7230 */ /* 0x020fe20000004100 */
[----:B------:R-:W-:Y:S01]  /*6450*/  ISETP.GT.AND P2, PT, R3, 0x39, PT ;  /* 0x000000390300780c */ /* 0x000fe20003f44270 */
[----:B------:R-:W-:Y:S01]  /*6460*/  BSSY B0, `(.L_x_77) ;  /* 0x000000b000007945 */ /* 0x000fe20003800000 */
[----:B------:R-:W-:Y:S02]  /*6470*/  LOP3.LUT R2, R2, 0xfffeffff, RZ, 0xc0, !PT ;  /* 0xfffeffff02027812 */ /* 0x000fe400078ec0ff */
[----:B------:R-:W-:Y:S01]  /*6480*/  FMUL R15, R15, UR16 ;  /* 0x000000100f0f7c20 */ /* 0x000fe20008400000 */
[----:B------:R-:W-:-:S08]  /*6490*/  PRMT R21, R14, 0x7610, R21 ;  /* 0x000076100e157816 */ /* 0x000fd00000000015 */
[----:B------:R-:W-:Y:S01]  /*64a0*/  @P2 LOP3.LUT R2, R2, 0x10000, RZ, 0xfc, !PT ;  /* 0x0001000002022812 */ /* 0x000fe200078efcff */
[----:B--2---:R-:W-:-:S05]  /*64b0*/  FFMA R15, R20, UR14, R15 ;  /* 0x0000000e140f7c23 */ /* 0x004fca000800000f */
[----:B------:R-:W-:-:S05]  /*64c0*/  F2FP.F16.F32.PACK_AB R15, RZ, R15 ;  /* 0x0000000fff0f723e */ /* 0x000fca00000000ff */
[----:B------:R2:W-:Y:S01]  /*64d0*/  @P0 STG.E.U16 desc[UR12][R4.64+0x70], R15 ;  /* 0x0000700f04000986 */ /* 0x0005e2000c10150c */
[----:B------:R-:W-:-:S13]  /*64e0*/  ISETP.GT.AND P0, PT, R0, RZ, P2 ;  /* 0x000000ff0000720c */ /* 0x000fda0001704270 */
[----:B--2---:R-:W-:Y:S05]  /*64f0*/  @!P0 BRA `(.L_x_78) ;  /* 0x0000000000048947 */ /* 0x004fea0003800000 */
[----:B------:R2:W5:Y:S02]  /*6500*/  LDG.E.LTC128B.U16 R21, desc[UR12][R10.64+0x72] ;  /* 0x0000720c0a157981 */ /* 0x000564000c1e1520 */
.L_x_78:
[----:B------:R-:W-:Y:S05]  /*6510*/  BSYNC B0 ;  /* 0x0000000000007941 */ /* 0x000fea0003800000 */
.L_x_77:
[----:B------:R-:W3:Y:S01]  /*6520*/  LDL.LU R15, [R1+0x74] ;  /* 0x00007400010f7983 */ /* 0x000ee20000300800 */
[----:B-----5:R-:W-:Y:S01]  /*6530*/  HADD2.F32 R14, -RZ, R21.H0_H0 ;  /* 0x20000015ff0e7230 */ /* 0x020fe20000004100 */
[----:B------:R-:W-:Y:S01]  /*6540*/  USHF.L.U32 UR8, UR10, 0x8, URZ ;  /* 0x000000080a087899 */ /* 0x000fe2000800063f */
[----:B------:R-:W-:Y:S01]  /*6550*/  BSSY B0, `(.L_x_79) ;  /* 0x000000d000007945 */ /* 0x000fe20003800000 */
[----:B------:R-:W-:Y:S02]  /*6560*/  USHF.L.U64.HI UR9, UR10, 0x8, UR11 ;  /* 0x000000080a097899 */ /* 0x000fe4000801020b */
[----:B------:R-:W-:Y:S02]  /*6570*/  FMUL R14, R14, UR16 ;  /* 0x000000100e0e7c20 */ /* 0x000fe40008400000 */
[----:B------:R-:W-:Y:S02]  /*6580*/  IMAD.U32 R20, RZ, RZ, UR8 ;  /* 0x00000008ff147e24 */ /* 0x000fe4000f8e00ff */
[----:B---3--:R-:W-:Y:S01]  /*6590*/  FFMA R14, R15, UR14, R14 ;  /* 0x0000000e0f0e7c23 */ /* 0x008fe2000800000e */
[----:B------:R-:W-:-:S04]  /*65a0*/  IMAD.U32 R15, RZ, RZ, UR9 ;  /* 0x00000009ff0f7e24 */ /* 0x000fc8000f8e00ff */
[----:B------:R-:W-:-:S05]  /*65b0*/  F2FP.F16.F32.PACK_AB R14, RZ, R14 ;  /* 0x0000000eff0e723e */ /* 0x000fca00000000ff */
[----:B------:R3:W-:Y:S02]  /*65c0*/  @P0 STG.E.U16 desc[UR12][R4.64+0x72], R14 ;  /* 0x0000720e04000986 */ /* 0x0007e4000c10150c */
[----:B---3--:R-:W-:-:S04]  /*65d0*/  IADD3 R14, P0, P1, R4, UR20, R20 ;  /* 0x00000014040e7c10 */ /* 0x008fc8000f91e014 */
[----:B------:R-:W-:Y:S02]  /*65e0*/  IADD3.X R15, R5, UR21, R15, P0, P1 ;  /* 0x00000015050f7c10 */ /* 0x000fe400087e240f */
[----:B------:R-:W-:-:S13]  /*65f0*/  ISETP.GT.AND P0, PT, R0, 0x8, P3 ;  /* 0x000000080000780c */ /* 0x000fda0001f04270 */
[----:B------:R-:W-:Y:S05]  /*6600*/  @!P0 BRA `(.L_x_80) ;  /* 0x0000000000048947 */ /* 0x000fea0003800000 */
[----:B------:R3:W5:Y:S02]  /*6610*/  LDG.E.LTC128B.U16 R21, desc[UR12][R8.64+0x70] ;  /* 0x0000700c08157981 */ /* 0x000764000c1e1520 */
.L_x_80:
[----:B------:R-:W-:Y:S05]  /*6620*/  BSYNC B0 ;  /* 0x0000000000007941 */ /* 0x000fea0003800000 */
.L_x_79:
        /* <DEDUP_REMOVED lines=10> */
.L_x_82:
[----:B------:R-:W-:Y:S05]  /*66d0*/  BSYNC B0 ;  /* 0x0000000000007941 */ /* 0x000fea0003800000 */
.L_x_81:
        /* <DEDUP_REMOVED lines=13> */
.L_x_84:
[----:B------:R-:W-:Y:S05]  /*67b0*/  BSYNC B0 ;  /* 0x0000000000007941 */ /* 0x000fea0003800000 */
.L_x_83:
        /* <DEDUP_REMOVED lines=13> */
.L_x_86:
[----:B------:R-:W-:Y:S05]  /*6890*/  BSYNC B0 ;  /* 0x0000000000007941 */ /* 0x000fea0003800000 */
.L_x_85:
        /* <DEDUP_REMOVED lines=10> */
.L_x_88:
[----:B------:R-:W-:Y:S05]  /*6940*/  BSYNC B0 ;  /* 0x0000000000007941 */ /* 0x000fea0003800000 */
.L_x_87:
        /* <DEDUP_REMOVED lines=10> */
.L_x_90:
[----:B------:R-:W-:Y:S05]  /*69f0*/  BSYNC B0 ;  /* 0x0000000000007941 */ /* 0x000fea0003800000 */
.L_x_89:
        /* <DEDUP_REMOVED lines=13> */
.L_x_92:
[----:B------:R-:W-:Y:S05]  /*6ad0*/  BSYNC B0 ;  /* 0x0000000000007941 */ /* 0x000fea0003800000 */
.L_x_91:
        /* <DEDUP_REMOVED lines=13> */
.L_x_94:
[----:B------:R-:W-:Y:S05]  /*6bb0*/  BSYNC B0 ;  /* 0x0000000000007941 */ /* 0x000fea0003800000 */
.L_x_93:
        /* <DEDUP_REMOVED lines=10> */
.L_x_96:
[----:B------:R-:W-:Y:S05]  /*6c60*/  BSYNC B0 ;  /* 0x0000000000007941 */ /* 0x000fea0003800000 */
.L_x_95:
        /* <DEDUP_REMOVED lines=10> */
.L_x_98:
[----:B------:R-:W-:Y:S05]  /*6d10*/  BSYNC B0 ;  /* 0x0000000000007941 */ /* 0x000fea0003800000 */
.L_x_97:
[----:B------:R-:W3:Y:S01]  /*6d20*/  LDL.LU R218, [R1+0x9c] ;  /* 0x00009c0001da7983 */ /* 0x000ee20000300800 */
[----:B-----5:R-:W-:Y:S01]  /*6d30*/  HADD2.F32 R19, -RZ, R21.H0_H0 ;  /* 0x20000015ff137230 */ /* 0x020fe20000004100 */
[----:B------:R-:W-:Y:S01]  /*6d40*/  ISETP.GT.AND P2, PT, R3, 0x50, PT ;  /* 0x000000500300780c */ /* 0x000fe20003f44270 */
[----:B------:R-:W-:Y:S01]  /*6d50*/  BSSY B0, `(.L_x_99) ;  /* 0x000002e000007945 */ /* 0x000fe20003800000 */
[----:B------:R-:W-:Y:S02]  /*6d60*/  LOP3.LUT R2, R2, 0xfffff7ff, RZ, 0xc0, !PT ;  /* 0xfffff7ff02027812 */ /* 0x000fe400078ec0ff */
[----:B------:R-:W-:-:S09]  /*6d70*/  FMUL R19, R19, UR16 ;  /* 0x0000001013137c20 */ /* 0x000fd20008400000 */
[----:B------:R-:W-:Y:S01]  /*6d80*/  @P2 LOP3.LUT R2, R2, 0x800, RZ, 0xfc, !PT ;  /* 0x0000080002022812 */ /* 0x000fe200078efcff */
[----:B---3--:R-:W-:Y:S01]  /*6d90*/  FFMA R19, R218, UR14, R19 ;  /* 0x0000000eda137c23 */ /* 0x008fe20008000013 */
[----:B------:R-:W-:-:S04]  /*6da0*/  IMAD.WIDE.U32 R218, R219, UR26, R16 ;  /* 0x0000001adbda7c25 */ /* 0x000fc8000f8e0010 */
[----:B------:R-:W-:-:S05]  /*6db0*/  F2FP.F16.F32.PACK_AB R19, RZ, R19 ;  /* 0x00000013ff13723e */ /* 0x000fca00000000ff */
[----:B------:R3:W-:Y:S01]  /*6dc0*/  @P0 STG.E.U16 desc[UR12][R6.64+0x92], R19 ;  /* 0x0000921306000986 */ /* 0x0007e2000c10150c */
[----:B------:R-:W-:Y:S01]  /*6dd0*/  LEA R232, P0, R218, UR28, 0x1 ;  /* 0x0000001cdae87c11 */ /* 0x000fe2000f8008ff */
[----:B---3--:R-:W-:-:S05]  /*6de0*/  IMAD.IADD R19, R219, 0x1, R228 ;  /* 0x00000001db137824 */ /* 0x008fca00078e02e4 */
[----:B------:R-:W-:Y:S01]  /*6df0*/  LEA.HI.X R233, R218, UR29, R19, 0x1, P0 ;  /* 0x0000001ddae97c11 */ /* 0x000fe200080f0c13 */
[----:B------:R-:W-:-:S04]  /*6e00*/  IMAD.WIDE.U32 R218, R221, UR26, R16 ;  /* 0x0000001addda7c25 */ /* 0x000fc8000f8e0010 */
[----:B------:R-:W-:Y:S01]  /*6e10*/  IMAD.IADD R223, R219, 0x1, R223 ;  /* 0x00000001dbdf7824 */ /* 0x000fe200078e02df */
[----:B------:R-:W-:-:S04]  /*6e20*/  LEA R230, P0, R218, UR28, 0x1 ;  /* 0x0000001cdae67c11 */ /* 0x000fc8000f8008ff */
[----:B------:R-:W-:Y:S01]  /*6e30*/  LEA.HI.X R231, R218, UR29, R223, 0x1, P0 ;  /* 0x0000001ddae77c11 */ /* 0x000fe200080f0cdf */
[----:B------:R-:W-:-:S04]  /*6e40*/  IMAD.WIDE.U32 R218, R220, UR26, R16 ;  /* 0x0000001adcda7c25 */ /* 0x000fc8000f8e0010 */
[----:B------:R-:W-:Y:S01]  /*6e50*/  IMAD.IADD R222, R219, 0x1, R222 ;  /* 0x00000001dbde7824 */ /* 0x000fe200078e02de */
[----:B------:R-:W-:-:S04]  /*6e60*/  LEA R228, P0, R218, UR28, 0x1 ;  /* 0x0000001cdae47c11 */ /* 0x000fc8000f8008ff */
[----:B------:R-:W-:Y:S02]  /*6e70*/  LEA.HI.X R229, R218, UR29, R222, 0x1, P0 ;  /* 0x0000001ddae57c11 */ /* 0x000fe400080f0cde */
[----:B------:R-:W-:-:S04]  /*6e80*/  LEA R218, P0, R240, UR28, 0x1 ;  /* 0x0000001cf0da7c11 */ /* 0x000fc8000f8008ff */
[----:B------:R-:W-:Y:S02]  /*6e90*/  LEA.HI.X R219, R240, UR29, R246, 0x1, P0 ;  /* 0x0000001df0db7c11 */ /* 0x000fe400080f0cf6 */
[----:B------:R-:W-:-:S04]  /*6ea0*/  LEA R220, P0, R239, UR28, 0x1 ;  /* 0x0000001cefdc7c11 */ /* 0x000fc8000f8008ff */
[----:B------:R-:W-:Y:S02]  /*6eb0*/  LEA.HI.X R221, R239, UR29, R245, 0x1, P0 ;  /* 0x0000001defdd7c11 */ /* 0x000fe400080f0cf5 */
[----:B------:R-:W-:-:S04]  /*6ec0*/  LEA R222, P0, R238, UR28, 0x1 ;  /* 0x0000001ceede7c11 */ /* 0x000fc8000f8008ff */
[----:B------:R-:W-:Y:S02]  /*6ed0*/  LEA.HI.X R223, R238, UR29, R244, 0x1, P0 ;  /* 0x0000001deedf7c11 */ /* 0x000fe400080f0cf4 */
[----:B------:R-:W-:-:S05]  /*6ee0*/  IADD3 R224, P0, R18, R224, RZ ;  /* 0x000000e012e07210 */ /* 0x000fca0007f1e0ff */
[----:B------:R-:W-:Y:S01]  /*6ef0*/  IMAD.X R16, R236, 0x1, R17, P0 ;  /* 0x00000001ec107824 */ /* 0x000fe200000e0611 */
[----:B------:R-:W-:-:S05]  /*6f00*/  IADD3 R216, P0, R18, R216, RZ ;  /* 0x000000d812d87210 */ /* 0x000fca0007f1e0ff */
[----:B------:R-:W-:Y:S01]  /*6f10*/  IMAD.X R19, R227, 0x1, R17, P0 ;  /* 0x00000001e3137824 */ /* 0x000fe200000e0611 */
[----:B------:R-:W-:-:S05]  /*6f20*/  IADD3 R18, P0, R18, R22, RZ ;  /* 0x0000001612127210 */ /* 0x000fca0007f1e0ff */
[----:B------:R-:W-:Y:S01]  /*6f30*/  IMAD.X R17, R226, 0x1, R17, P0 ;  /* 0x00000001e2117824 */ /* 0x000fe200000e0611 */
        /* <DEDUP_REMOVED lines=12> */
[----:B------:R-:W-:-:S13]  /*7000*/  ISETP.GT.AND P0, PT, R0, RZ, P2 ;  /* 0x000000ff0000720c */ /* 0x000fda0001704270 */
[----:B------:R-:W-:Y:S05]  /*7010*/  @!P0 BRA `(.L_x_100) ;  /* 0x0000000000048947 */ /* 0x000fea0003800000 */
[----:B------:R3:W5:Y:S02]  /*7020*/  LDG.E.LTC128B.U16 R21, desc[UR12][R10.64+0xa0] ;  /* 0x0000a00c0a157981 */ /* 0x000764000c1e1520 */
.L_x_100:
[----:B------:R-:W-:Y:S05]  /*7030*/  BSYNC B0 ;  /* 0x0000000000007941 */ /* 0x000fea0003800000 */
.L_x_99:
        /* <DEDUP_REMOVED lines=13> */
.L_x_102:
[----:B------:R-:W-:Y:S05]  /*7110*/  BSYNC B0 ;  /* 0x0000000000007941 */ /* 0x000fea0003800000 */
.L_x_101:
        /* <DEDUP_REMOVED lines=10> */
.L_x_104:
[----:B------:R-:W-:Y:S05]  /*71c0*/  BSYNC B0 ;  /* 0x0000000000007941 */ /* 0x000fea0003800000 */
.L_x_103:
        /* <DEDUP_REMOVED lines=10> */
.L_x_106:
[----:B------:R-:W-:Y:S05]  /*7270*/  BSYNC B0 ;  /* 0x0000000000007941 */ /* 0x000fea0003800000 */
.L_x_105:
        /* <DEDUP_REMOVED lines=13> */
.L_x_108:
[----:B------:R-:W-:Y:S05]  /*7350*/  BSYNC B0 ;  /* 0x0000000000007941 */ /* 0x000fea0003800000 */
.L_x_107:
        /* <DEDUP_REMOVED lines=13> */
.L_x_110:
[----:B------:R-:W-:Y:S05]  /*7430*/  BSYNC B0 ;  /* 0x0000000000007941 */ /* 0x000fea0003800000 */
.L_x_109:
        /* <DEDUP_REMOVED lines=10> */
.L_x_112:
[----:B------:R-:W-:Y:S05]  /*74e0*/  BSYNC B0 ;  /* 0x0000000000007941 */ /* 0x000fea0003800000 */
.L_x_111:
        /* <DEDUP_REMOVED lines=10> */
.L_x_114:
[----:B------:R-:W-:Y:S05]  /*7590*/  BSYNC B0 ;  /* 0x0000000000007941 */ /* 0x000fea0003800000 */
.L_x_113:
        /* <DEDUP_REMOVED lines=13> */
.L_x_116:
[----:B------:R-:W-:Y:S05]  /*7670*/  BSYNC B0 ;  /* 0x0000000000007941 */ /* 0x000fea0003800000 */
.L_x_115:
        /* <DEDUP_REMOVED lines=13> */
.L_x_118:
[----:B------:R-:W-:Y:S05]  /*7750*/  BSYNC B0 ;  /* 0x0000000000007941 */ /* 0x000fea0003800000 */
.L_x_117:
        /* <DEDUP_REMOVED lines=10> */
.L_x_120:
[----:B------:R-:W-:Y:S05]  /*7800*/  BSYNC B0 ;  /* 0x0000000000007941 */ /* 0x000fea0003800000 */
.L_x_119:
        /* <DEDUP_REMOVED lines=10> */
.L_x_122:
[----:B------:R-:W-:Y:S05]  /*78b0*/  BSYNC B0 ;  /* 0x0000000000007941 */ /* 0x000fea0003800000 */
.L_x_121:
        /* <DEDUP_REMOVED lines=13> */
.L_x_124:
[----:B------:R-:W-:Y:S05]  /*7990*/  BSYNC B0 ;  /* 0x0000000000007941 */ /* 0x000fea0003800000 */
.L_x_123:
        /* <DEDUP_REMOVED lines=13> */
.L_x_126:
[----:B------:R-:W-:Y:S05]  /*7a70*/  BSYNC B0 ;  /* 0x0000000000007941 */ /* 0x000fea0003800000 */
.L_x_125:
        /* <DEDUP_REMOVED lines=10> */
.L_x_128:
[----:B------:R-:W-:Y:S05]  /*7b20*/  BSYNC B0 ;  /* 0x0000000000007941 */ /* 0x000fea0003800000 */
.L_x_127:
        /* <DEDUP_REMOVED lines=10> */
.L_x_130:
[----:B------:R-:W-:Y:S05]  /*7bd0*/  BSYNC B0 ;  /* 0x0000000000007941 */ /* 0x000fea0003800000 */
.L_x_129:
[----:B------:R-:W3:Y:S01]  /*7be0*/  LDL.LU R235, [R1+0xdc] ;  /* 0x0000dc0001eb7983 */ /* 0x000ee20000300800 */
[----:B-----5:R-:W-:Y:S01]  /*7bf0*/  HADD2.F32 R234, -RZ, R21.H0_H0 ;  /* 0x20000015ffea7230 */ /* 0x020fe20000004100 */
[----:B------:R-:W-:Y:S01]  /*7c00*/  ISETP.GT.AND P3, PT, R3, 0x70, PT ;  /* 0x000000700300780c */ /* 0x000fe20003f64270 */
[----:B------:R-:W-:Y:S03]  /*7c10*/  BSSY B0, `(.L_x_131) ;  /* 0x0000008000007945 */ /* 0x000fe60003800000 */
[----:B------:R-:W-:-:S04]  /*7c20*/  FMUL R234, R234, UR16 ;  /* 0x00000010eaea7c20 */ /* 0x000fc80008400000 */
[----:B---3--:R-:W-:-:S05]  /*7c30*/  FFMA R234, R235, UR14, R234 ;  /* 0x0000000eebea7c23 */ /* 0x008fca00080000ea */
[----:B------:R-:W-:-:S05]  /*7c40*/  F2FP.F16.F32.PACK_AB R234, RZ, R234 ;  /* 0x000000eaffea723e */ /* 0x000fca00000000ff */
[----:B------:R3:W-:Y:S01]  /*7c50*/  @P0 STG.E.U16 desc[UR12][R6.64+0xd2], R234 ;  /* 0x0000d2ea06000986 */ /* 0x0007e2000c10150c */
[----:B------:R-:W-:-:S13]  /*7c60*/  ISETP.GT.AND P0, PT, R0, RZ, P3 ;  /* 0x000000ff0000720c */ /* 0x000fda0001f04270 */
[----:B---3--:R-:W-:Y:S05]  /*7c70*/  @!P0 BRA `(.L_x_132) ;  /* 0x0000000000048947 */ /* 0x008fea0003800000 */
[----:B------:R3:W5:Y:S02]  /*7c80*/  LDG.E.LTC128B.U16 R21, desc[UR12][R10.64+0xe0] ;  /* 0x0000e00c0a157981 */ /* 0x000764000c1e1520 */
.L_x_132:
[----:B------:R-:W-:Y:S05]  /*7c90*/  BSYNC B0 ;  /* 0x0000000000007941 */ /* 0x000fea0003800000 */
.L_x_131:
[----:B------:R-:W2:Y:S01]  /*7ca0*/  LDL.LU R235, [R1+0xe0] ;  /* 0x0000e00001eb7983 */ /* 0x000ea20000300800 */
[----:B-----5:R-:W-:Y:S01]  /*7cb0*/  HADD2.F32 R234, -RZ, R21.H0_H0 ;  /* 0x20000015ffea7230 */ /* 0x020fe20000004100 */
[----:B------:R-:W-:Y:S01]  /*7cc0*/  ISETP.GT.AND P2, PT, R3, 0x71, PT ;  /* 0x000000710300780c */ /* 0x000fe20003f44270 */
[----:B------:R-:W-:Y:S03]  /*7cd0*/  BSSY B0, `(.L_x_133) ;  /* 0x0000008000007945 */ /* 0x000fe60003800000 */
[----:B------:R-:W-:-:S04]  /*7ce0*/  FMUL R234, R234, UR16 ;  /* 0x00000010eaea7c20 */ /* 0x000fc80008400000 */
[----:B--2---:R-:W-:-:S05]  /*7cf0*/  FFMA R234, R235, UR14, R234 ;  /* 0x0000000eebea7c23 */ /* 0x004fca00080000ea */
[----:B------:R-:W-:-:S05]  /*7d00*/  F2FP.F16.F32.PACK_AB R234, RZ, R234 ;  /* 0x000000eaffea723e */ /* 0x000fca00000000ff */
[----:B------:R2:W-:Y:S01]  /*7d10*/  @P0 STG.E.U16 desc[UR12][R4.64+0xe0], R234 ;  /* 0x0000e0ea04000986 */ /* 0x0005e2000c10150c */
[----:B------:R-:W-:-:S13]  /*7d20*/  ISETP.GT.AND P0, PT, R0, RZ, P2 ;  /* 0x000000ff0000720c */ /* 0x000fda0001704270 */
[----:B--2---:R-:W-:Y:S05]  /*7d30*/  @!P0 BRA `(.L_x_134) ;  /* 0x0000000000048947 */ /* 0x004fea0003800000 */
[----:B------:R2:W5:Y:S02]  /*7d40*/  LDG.E.LTC128B.U16 R21, desc[UR12][R10.64+0xe2] ;  /* 0x0000e20c0a157981 */ /* 0x000564000c1e1520 */
.L_x_134:
[----:B------:R-:W-:Y:S05]  /*7d50*/  BSYNC B0 ;  /* 0x0000000000007941 */ /* 0x000fea0003800000 */
.L_x_133:
        /* <DEDUP_REMOVED lines=10> */
.L_x_136:
[----:B------:R-:W-:Y:S05]  /*7e00*/  BSYNC B0 ;  /* 0x0000000000007941 */ /* 0x000fea0003800000 */
.L_x_135:
        /* <DEDUP_REMOVED lines=10> */
.L_x_138:
[----:B------:R-:W-:Y:S05]  /*7eb0*/  BSYNC B0 ;  /* 0x0000000000007941 */ /* 0x000fea0003800000 */
.L_x_137:
        /* <DEDUP_REMOVED lines=11> */
.L_x_140:
[----:B------:R-:W-:Y:S05]  /*7f70*/  BSYNC B0 ;  /* 0x0000000000007941 */ /* 0x000fea0003800000 */
.L_x_139:
[----:B------:R-:W2:Y:S01]  /*7f80*/  LDL.LU R235, [R1+0xf0] ;  /* 0x0000f00001eb7983 */ /* 0x000ea20000300800 */
[----:B-----5:R-:W-:Y:S01]  /*7f90*/  HADD2.F32 R234, -RZ, R21.H0_H0 ;  /* 0x20000015ffea7230 */ /* 0x020fe20000004100 */
[----:B------:R-:W-:Y:S04]  /*7fa0*/  BSSY B0, `(.L_x_141) ;  /* 0x0000009000007945 */ /* 0x000fe80003800000 */
[----:B------:R-:W-:-:S04]  /*7fb0*/  FMUL R234, R234, UR16 ;  /* 0x00000010eaea7c20 */ /* 0x000fc80008400000 */
[----:B--2---:R-:W-:-:S05]  /*7fc0*/  FFMA R234, R235, UR14, R234 ;  /* 0x0000000eebea7c23 */ /* 0x004fca00080000ea */
[----:B------:R-:W-:-:S05]  /*7fd0*/  F2FP.F16.F32.PACK_AB R234, RZ, R234 ;  /* 0x000000eaffea723e */ /* 0x000fca00000000ff */
[----:B------:R2:W-:Y:S01]  /*7fe0*/  @P0 STG.E.U16 desc[UR12][R4.64+0xf0], R234 ;  /* 0x0000f0ea04000986 */ /* 0x0005e2000c10150c */
[----:B------:R-:W-:-:S04]  /*7ff0*/  ISETP.GT.AND P0, PT, R3, 0x79, PT ;  /* 0x000000790300780c */ /* 0x000fc80003f04270 */
[----:B------:R-:W-:-:S13]  /*8000*/  ISETP.GT.AND P4, PT, R0, RZ, P0 ;  /* 0x000000ff0000720c */ /* 0x000fda0000784270 */
[----:B--2---:R-:W-:Y:S05]  /*8010*/  @!P4 BRA `(.L_x_142) ;  /* 0x000000000004c947 */ /* 0x004fea0003800000 */
[----:B------:R2:W5:Y:S02]  /*8020*/  LDG.E.LTC128B.U16 R21, desc[UR12][R10.64+0xf2] ;  /* 0x0000f20c0a157981 */ /* 0x000564000c1e1520 */
.L_x_142:
[----:B------:R-:W-:Y:S05]  /*8030*/  BSYNC B0 ;  /* 0x0000000000007941 */ /* 0x000fea0003800000 */
.L_x_141:
[----:B-1234-:R-:W2:Y:S01]  /*8040*/  LDL.LU R10, [R1+0xf4] ;  /* 0x0000f400010a7983 */ /* 0x01eea20000300800 */
[----:B-----5:R-:W-:Y:S01]  /*8050*/  HADD2.F32 R3, -RZ, R21.H0_H0 ;  /* 0x20000015ff037230 */ /* 0x020fe20000004100 */
[----:B------:R-:W-:Y:S04]  /*8060*/  BSSY B0, `(.L_x_143) ;  /* 0x0000008000007945 */ /* 0x000fe80003800000 */
[----:B------:R-:W-:-:S04]  /*8070*/  FMUL R3, R3, UR16 ;  /* 0x0000001003037c20 */ /* 0x000fc80008400000 */
[----:B--2---:R-:W-:-:S05]  /*8080*/  FFMA R3, R10, UR14, R3 ;  /* 0x0000000e0a037c23 */ /* 0x004fca0008000003 */
[----:B------:R-:W-:-:S05]  /*8090*/  F2FP.F16.F32.PACK_AB R3, RZ, R3 ;  /* 0x00000003ff03723e */ /* 0x000fca00000000ff */
[----:B------:R1:W-:Y:S01]  /*80a0*/  @P4 STG.E.U16 desc[UR12][R4.64+0xf2], R3 ;  /* 0x0000f20304004986 */ /* 0x0003e2000c10150c */
[----:B------:R-:W-:-:S13]  /*80b0*/  ISETP.GT.AND P4, PT, R0, 0x8, P1 ;  /* 0x000000080000780c */ /* 0x000fda0000f84270 */
[----:B-1----:R-:W-:Y:S05]  /*80c0*/  @!P4 BRA `(.L_x_144) ;  /* 0x000000000004c947 */ /* 0x002fea0003800000 */
[----:B------:R1:W5:Y:S02]  /*80d0*/  LDG.E.LTC128B.U16 R21, desc[UR12][R8.64+0xf0] ;  /* 0x0000f00c08157981 */ /* 0x000364000c1e1520 */
.L_x_144:
[----:B------:R-:W-:Y:S05]  /*80e0*/  BSYNC B0 ;  /* 0x0000000000007941 */ /* 0x000fea0003800000 */
.L_x_143:
        /* <DEDUP_REMOVED lines=10> */
.L_x_146:
[----:B------:R-:W-:Y:S05]  /*8190*/  BSYNC B0 ;  /* 0x0000000000007941 */ /* 0x000fea0003800000 */
.L_x_145:
[----:B012---:R-:W2:Y:S01]  /*81a0*/  LDL.LU R8, [R1+0xfc] ;  /* 0x0000fc0001087983 */ /* 0x007ea20000300800 */
[----:B-----5:R-:W-:Y:S02]  /*81b0*/  HADD2.F32 R3, -RZ, R21.H0_H0 ;  /* 0x20000015ff037230 */ /* 0x020fe40000004100 */
[----:B------:R-:W-:-:S03]  /*81c0*/  @P4 IMAD.MOV.U32 R9, RZ, RZ, R7 ;  /* 0x000000ffff094224 */ /* 0x000fc600078e0007 */
[----:B------:R-:W-:-:S04]  /*81d0*/  FMUL R3, R3, UR16 ;  /* 0x0000001003037c20 */ /* 0x000fc80008400000 */
[----:B--2---:R-:W-:Y:S01]  /*81e0*/  FFMA R3, R8, UR14, R3 ;  /* 0x0000000e08037c23 */ /* 0x004fe20008000003 */
[----:B------:R-:W-:-:S04]  /*81f0*/  @P4 IMAD.MOV.U32 R8, RZ, RZ, R6 ;  /* 0x000000ffff084224 */ /* 0x000fc800078e0006 */
[----:B------:R-:W-:-:S04]  /*8200*/  F2FP.F16.F32.PACK_AB R3, RZ, R3 ;  /* 0x00000003ff03723e */ /* 0x000fc800000000ff */
[----:B------:R-:W-:-:S05]  /*8210*/  PRMT R10, R3, 0x7610, R10 ;  /* 0x00007610030a7816 */ /* 0x000fca000000000a */
[----:B------:R0:W-:Y:S01]  /*8220*/  @P4 STG.E.U16 desc[UR12][R8.64+0xf2], R10 ;  /* 0x0000f20a08004986 */ /* 0x0001e2000c10150c */
[----:B------:R-:W-:-:S04]  /*8230*/  IADD3 R6, P4, R4, UR15, RZ ;  /* 0x0000000f04067c10 */ /* 0x000fc8000ff9e0ff */
[----:B------:R-:W-:Y:S02]  /*8240*/  IADD3.X R7, R5, UR17, RZ, P4, !PT ;  /* 0x0000001105077c10 */ /* 0x000fe4000a7fe4ff */
[----:B------:R-:W-:-:S13]  /*8250*/  ISETP.GT.AND P4, PT, R0, 0x40, P5 ;  /* 0x000000400000780c */ /* 0x000fda0002f84270 */
[----:B------:R-:W2:Y:S01]  /*8260*/  @P4 LDG.E.LTC128B.U16 R21, desc[UR12][R232.64] ;  /* 0x0000000ce8154981 */ /* 0x000ea2000c1e1520 */
[----:B------:R-:W-:Y:S01]  /*8270*/  BSSY B0, `(.L_x_147) ;  /* 0x000000a000007945 */ /* 0x000fe20003800000 */
[----:B--2---:R-:W-:-:S05]  /*8280*/  HADD2.F32 R3, -RZ, R21.H0_H0 ;  /* 0x20000015ff037230 */ /* 0x004fca0000004100 */
[----:B------:R-:W-:-:S04]  /*8290*/  FMUL R3, R3, UR16 ;  /* 0x0000001003037c20 */ /* 0x000fc80008400000 */
[----:B------:R-:W-:-:S05]  /*82a0*/  FFMA R3, R152, UR14, R3 ;  /* 0x0000000e98037c23 */ /* 0x000fca0008000003 */
[----:B------:R-:W-:-:S05]  /*82b0*/  F2FP.F16.F32.PACK_AB R3, RZ, R3 ;  /* 0x00000003ff03723e */ /* 0x000fca00000000ff */
[----:B------:R0:W-:Y:S01]  /*82c0*/  @P4 STG.E.U16 desc[UR12][R6.64], R3 ;  /* 0x0000000306004986 */ /* 0x0001e2000c10150c */
[----:B------:R-:W-:-:S04]  /*82d0*/  LOP3.LUT P4, RZ, R2, 0x2, RZ, 0xc0, !PT ;  /* 0x0000000202ff7812 */ /* 0x000fc8000788c0ff */
[----:B------:R-:W-:-:S13]  /*82e0*/  ISETP.GT.AND P4, PT, R0, 0x40, P4 ;  /* 0x000000400000780c */ /* 0x000fda0002784270 */
[----:B0-----:R-:W-:Y:S05]  /*82f0*/  @!P4 BRA `(.L_x_148) ;  /* 0x000000000004c947 */ /* 0x001fea0003800000 */
[----:B------:R0:W5:Y:S02]  /*8300*/  LDG.E.LTC128B.U16 R21, desc[UR12][R218.64+0x2] ;  /* 0x0000020cda157981 */ /* 0x000164000c1e1520 */
.L_x_148:
[----:B------:R-:W-:Y:S05]  /*8310*/  BSYNC B0 ;  /* 0x0000000000007941 */ /* 0x000fea0003800000 */
.L_x_147:
[----:B-----5:R-:W-:Y:S01]  /*8320*/  HADD2.F32 R3, -RZ, R21.H0_H0 ;  /* 0x20000015ff037230 */ /* 0x020fe20000004100 */
[----:B------:R-:W-:Y:S04]  /*8330*/  BSSY B0, `(.L_x_149) ;  /* 0x000000b000007945 */ /* 0x000fe80003800000 */
[----:B------:R-:W-:-:S04]  /*8340*/  FMUL R8, R3, UR16 ;  /* 0x0000001003087c20 */ /* 0x000fc80008400000 */
[----:B------:R-:W-:-:S05]  /*8350*/  FFMA R8, R153, UR14, R8 ;  /* 0x0000000e99087c23 */ /* 0x000fca0008000008 */
[----:B------:R-:W-:-:S04]  /*8360*/  F2FP.F16.F32.PACK_AB R8, RZ, R8 ;  /* 0x00000008ff08723e */ /* 0x000fc800000000ff */
[----:B------:R-:W-:-:S05]  /*8370*/  PRMT R3, R8, 0x7610, R3 ;  /* 0x0000761008037816 */ /* 0x000fca0000000003 */
[----:B------:R1:W-:Y:S01]  /*8380*/  @P4 STG.E.U16 desc[UR12][R6.64+0x2], R3 ;  /* 0x0000020306004986 */ /* 0x0003e2000c10150c */
[----:B------:R-:W-:-:S04]  /*8390*/  IADD3 R8, P4, R6, UR20, RZ ;  /* 0x0000001406087c10 */ /* 0x000fc8000ff9e0ff */
[----:B------:R-:W-:Y:S02]  /*83a0*/  IADD3.X R9, R7, UR21, RZ, P4, !PT ;  /* 0x0000001507097c10 */ /* 0x000fe4000a7fe4ff */
[----:B------:R-:W-:-:S13]  /*83b0*/  ISETP.GT.AND P4, PT, R0, 0x48, P5 ;  /* 0x000000480000780c */ /* 0x000fda0002f84270 */
[----:B-1----:R-:W-:Y:S05]  /*83c0*/  @!P4 BRA `(.L_x_150) ;  /* 0x000000000004c947 */ /* 0x002fea0003800000 */
[----:B------:R1:W5:Y:S02]  /*83d0*/  LDG.E.LTC128B.U16 R21, desc[UR12][R226.64] ;  /* 0x0000000ce2157981 */ /* 0x000364000c1e1520 */
.L_x_150:
[----:B------:R-:W-:Y:S05]  /*83e0*/  BSYNC B0 ;  /* 0x0000000000007941 */ /* 0x000fea0003800000 */
.L_x_149:
[----:B-----5:R-:W-:Y:S01]  /*83f0*/  HADD2.F32 R3, -RZ, R21.H0_H0 ;  /* 0x20000015ff037230 */ /* 0x020fe20000004100 */
[----:B------:R-:W-:Y:S04]  /*8400*/  BSSY B0, `(.L_x_151) ;  /* 0x000000b000007945 */ /* 0x000fe80003800000 */
[----:B------:R-:W-:-:S04]  /*8410*/  FMUL R3, R3, UR16 ;  /* 0x0000001003037c20 */ /* 0x000fc80008400000 */
[----:B------:R-:W-:-:S05]  /*8420*/  FFMA R3, R154, UR14, R3 ;  /* 0x0000000e9a037c23 */ /* 0x000fca0008000003 */
[----:B------:R-:W-:-:S05]  /*8430*/  F2FP.F16.F32.PACK_AB R3, RZ, R3 ;  /* 0x00000003ff03723e */ /* 0x000fca00000000ff */
[----:B------:R2:W-:Y:S01]  /*8440*/  @P4 STG.E.U16 desc[UR12][R8.64], R3 ;  /* 0x0000000308004986 */ /* 0x0005e2000c10150c */
[----:B------:R-:W-:-:S04]  /*8450*/  IADD3 R10, P4, R6, UR20, RZ ;  /* 0x00000014060a7c10 */ /* 0x000fc8000ff9e0ff */
[----:B------:R-:W-:Y:S02]  /*8460*/  IADD3.X R11, R7, UR21, RZ, P4, !PT ;  /* 0x00000015070b7c10 */ /* 0x000fe4000a7fe4ff */
[----:B------:R-:W-:-:S04]  /*8470*/  LOP3.LUT P4, RZ, R2, 0x2, RZ, 0xc0, !PT ;  /* 0x0000000202ff7812 */ /* 0x000fc8000788c0ff */
[----:B------:R-:W-:-:S13]  /*8480*/  ISETP.GT.AND P4, PT, R0, 0x48, P4 ;  /* 0x000000480000780c */ /* 0x000fda0002784270 */
[----:B--2---:R-:W-:Y:S05]  /*8490*/  @!P4 BRA `(.L_x_152) ;  /* 0x000000000004c947 */ /* 0x004fea0003800000 */
[----:B------:R2:W5:Y:S02]  /*84a0*/  LDG.E.LTC128B.U16 R21, desc[UR12][R18.64+0x2] ;  /* 0x0000020c12157981 */ /* 0x000564000c1e1520 */
.L_x_152:
[----:B------:R-:W-:Y:S05]  /*84b0*/  BSYNC B0 ;  /* 0x0000000000007941 */ /* 0x000fea0003800000 */
.L_x_151:
[----:B-----5:R-:W-:Y:S01]  /*84c0*/  HADD2.F32 R3, -RZ, R21.H0_H0 ;  /* 0x20000015ff037230 */ /* 0x020fe20000004100 */
[----:B------:R-:W-:Y:S04]  /*84d0*/  BSSY B0, `(.L_x_153) ;  /* 0x0000009000007945 */ /* 0x000fe80003800000 */
[----:B------:R-:W-:-:S04]  /*84e0*/  FMUL R8, R3, UR16 ;  /* 0x0000001003087c20 */ /* 0x000fc80008400000 */
[----:B------:R-:W-:-:S05]  /*84f0*/  FFMA R8, R155, UR14, R8 ;  /* 0x0000000e9b087c23 */ /* 0x000fca0008000008 */
[----:B------:R-:W-:-:S05]  /*8500*/  F2FP.F16.F32.PACK_AB R8, RZ, R8 ;  /* 0x00000008ff08723e */ /* 0x000fca00000000ff */
[----:B------:R3:W-:Y:S01]  /*8510*/  @P4 STG.E.U16 desc[UR12][R10.64+0x2], R8 ;  /* 0x000002080a004986 */ /* 0x0007e2000c10150c */
[----:B------:R-:W-:-:S04]  /*8520*/  LOP3.LUT P4, RZ, R2, 0x4, RZ, 0xc0, !PT ;  /* 0x0000000402ff7812 */ /* 0x000fc8000788c0ff */
[----:B------:R-:W-:-:S13]  /*8530*/  ISETP.GT.AND P4, PT, R0, 0x40, P4 ;  /* 0x000000400000780c */ /* 0x000fda0002784270 */
[----:B---3--:R-:W-:Y:S05]  /*8540*/  @!P4 BRA `(.L_x_154) ;  /* 0x000000000004c947 */ /* 0x008fea0003800000 */
[----:B------:R3:W5:Y:S02]  /*8550*/  LDG.E.LTC128B.U16 R21, desc[UR12][R218.64+0x10] ;  /* 0x0000100cda157981 */ /* 0x000764000c1e1520 */
.L_x_154:
[----:B------:R-:W-:Y:S05]  /*8560*/  BSYNC B0 ;  /* 0x0000000000007941 */ /* 0x000fea0003800000 */
.L_x_153:
        /* <DEDUP_REMOVED lines=8> */
[----:B----4-:R-:W-:Y:S05]  /*85f0*/  @!P4 BRA `(.L_x_156) ;  /* 0x000000000004c947 */ /* 0x010fea0003800000 */
[----:B------:R4:W5:Y:S02]  /*8600*/  LDG.E.LTC128B.U16 R21, desc[UR12][R218.64+0x12] ;  /* 0x0000120cda157981 */ /* 0x000964000c1e1520 */
.L_x_156:
[----:B------:R-:W-:Y:S05]  /*8610*/  BSYNC B0 ;  /* 0x0000000000007941 */ /* 0x000fea0003800000 */
.L_x_155:
        /* <DEDUP_REMOVED lines=10> */
.L_x_158:
[----:B------:R-:W-:Y:S05]  /*86c0*/  BSYNC B0 ;  /* 0x0000000000007941 */ /* 0x000fea0003800000 */
.L_x_157:
        /* <DEDUP_REMOVED lines=10> */
.L_x_160:
[----:B------:R-:W-:Y:S05]  /*8770*/  BSYNC B0 ;  /* 0x0000000000007941 */ /* 0x000fea0003800000 */
.L_x_159:
[----:B-----5:R-:W-:Y:S01]  /*8780*/  HADD2.F32 R3, -RZ, R21.H0_H0 ;  /* 0x20000015ff037230 */ /* 0x020fe20000004100 */
[----:B------:R-:W-:Y:S01]  /*8790*/  BSSY B0, `(.L_x_161) ;  /* 0x000000c000007945 */ /* 0x000fe20003800000 */
[----:B------:R-:W-:-:S03]  /*87a0*/  @P4 IMAD.MOV.U32 R9, RZ, RZ, R13 ;  /* 0x000000ffff094224 */ /* 0x000fc600078e000d */
[----:B------:R-:W-:-:S04]  /*87b0*/  FMUL R8, R3, UR16 ;  /* 0x0000001003087c20 */ /* 0x000fc80008400000 */
[----:B------:R-:W-:-:S05]  /*87c0*/  FFMA R8, R159, UR14, R8 ;  /* 0x0000000e9f087c23 */ /* 0x000fca0008000008 */
[----:B------:R-:W-:-:S04]  /*87d0*/  F2FP.F16.F32.PACK_AB R8, RZ, R8 ;  /* 0x00000008ff08723e */ /* 0x000fc800000000ff */
[----:B------:R-:W-:Y:S01]  /*87e0*/  PRMT R3, R8, 0x7610, R3 ;  /* 0x0000761008037816 */ /* 0x000fe20000000003 */
[----:B------:R-:W-:-:S05]  /*87f0*/  @P4 IMAD.MOV.U32 R8, RZ, RZ, R12 ;  /* 0x000000ffff084224 */ /* 0x000fca00078e000c */
[----:B------:R0:W-:Y:S01]  /*8800*/  @P4 STG.E.U16 desc[UR12][R8.64+0x12], R3 ;  /* 0x0000120308004986 */ /* 0x0001e2000c10150c */
[----:B------:R-:W-:-:S04]  /*8810*/  LOP3.LUT P4, RZ, R2, 0x10, RZ, 0xc0, !PT ;  /* 0x0000001002ff7812 */ /* 0x000fc8000788c0ff */
[----:B------:R-:W-:-:S13]  /*8820*/  ISETP.GT.AND P4, PT, R0, 0x40, P4 ;  /* 0x000000400000780c */ /* 0x000fda0002784270 */
[----:B0-----:R-:W-:Y:S05]  /*8830*/  @!P4 BRA `(.L_x_162) ;  /* 0x000000000004c947 */ /* 0x001fea0003800000 */
[----:B------:R0:W5:Y:S02]  /*8840*/  LDG.E.LTC128B.U16 R21, desc[UR12][R218.64+0x20] ;  /* 0x0000200cda157981 */ /* 0x000164000c1e1520 */
.L_x_162:
[----:B------:R-:W-:Y:S05]  /*8850*/  BSYNC B0 ;  /* 0x0000000000007941 */ /* 0x000fea0003800000 */
.L_x_161:
        /* <DEDUP_REMOVED lines=10> */
.L_x_164:
[----:B------:R-:W-:Y:S05]  /*8900*/  BSYNC B0 ;  /* 0x0000000000007941 */ /* 0x000fea0003800000 */
.L_x_163:
        /* <DEDUP_REMOVED lines=10> */
.L_x_166:
[----:B------:R-:W-:Y:S05]  /*89b0*/  BSYNC B0 ;  /* 0x0000000000007941 */ /* 0x000fea0003800000 */
.L_x_165:
[----:B-----5:R-:W-:Y:S01]  /*89c0*/  HADD2.F32 R3, -RZ, R21.H0_H0 ;  /* 0x20000015ff037230 */ /* 0x020fe20000004100 */
[----:B------:R-:W-:Y:S01]  /*89d0*/  BSSY B0, `(.L_x_167) ;  /* 0x000000b000007945 */ /* 0x000fe20003800000 */
[----:B------:R-:W-:Y:S02]  /*89e0*/  @P4 IMAD.MOV.U32 R8, RZ, RZ, R12 ;  /* 0x000000ffff084224 */ /* 0x000fe400078e000c */
[----:B------:R-:W-:Y:S02]  /*89f0*/  @P4 IMAD.MOV.U32 R9, RZ, RZ, R13 ;  /* 0x000000ffff094224 */ /* 0x000fe400078e000d */
        /* <DEDUP_REMOVED lines=8> */
.L_x_168:
[----:B------:R-:W-:Y:S05]  /*8a80*/  BSYNC B0 ;  /* 0x0000000000007941 */ /* 0x000fea0003800000 */
.L_x_167:
        /* <DEDUP_REMOVED lines=13> */
.L_x_170:
[----:B------:R-:W-:Y:S05]  /*8b60*/  BSYNC B0 ;  /* 0x0000000000007941 */ /* 0x000fea0003800000 */
.L_x_169:
        /* <DEDUP_REMOVED lines=10> */
.L_x_172:
[----:B------:R-:W-:Y:S05]  /*8c10*/  BSYNC B0 ;  /* 0x0000000000007941 */ /* 0x000fea0003800000 */
.L_x_171:
        /* <DEDUP_REMOVED lines=10> */
.L_x_174:
[----:B------:R-:W-:Y:S05]  /*8cc0*/  BSYNC B0 ;  /* 0x0000000000007941 */ /* 0x000fea0003800000 */
.L_x_173:
        /* <DEDUP_REMOVED lines=12> */
.L_x_176:
[----:B------:R-:W-:Y:S05]  /*8d90*/  BSYNC B0 ;  /* 0x0000000000007941 */ /* 0x000fea0003800000 */
.L_x_175:
        /* <DEDUP_REMOVED lines=13> */
.L_x_178:
[----:B------:R-:W-:Y:S05]  /*8e70*/  BSYNC B0 ;  /* 0x0000000000007941 */ /* 0x000fea0003800000 */
.L_x_177:
        /* <DEDUP_REMOVED lines=10> */
.L_x_180:
[----:B------:R-:W-:Y:S05]  /*8f20*/  BSYNC B0 ;  /* 0x0000000000007941 */ /* 0x000fea0003800000 */
.L_x_179:
        /* <DEDUP_REMOVED lines=10> */
.L_x_182:
[----:B------:R-:W-:Y:S05]  /*8fd0*/  BSYNC B0 ;  /* 0x0000000000007941 */ /* 0x000fea0003800000 */
.L_x_181:
        /* <DEDUP_REMOVED lines=12> */
.L_x_184:
[----:B------:R-:W-:Y:S05]  /*90a0*/  BSYNC B0 ;  /* 0x0000000000007941 */ /* 0x000fea0003800000 */
.L_x_183:
        /* <DEDUP_REMOVED lines=13> */
.L_x_186:
[----:B------:R-:W-:Y:S05]  /*9180*/  BSYNC B0 ;  /* 0x0000000000007941 */ /* 0x000fea0003800000 */
.L_x_185:
        /* <DEDUP_REMOVED lines=10> */
.L_x_188:
[----:B------:R-:W-:Y:S05]  /*9230*/  BSYNC B0 ;  /* 0x0000000000007941 */ /* 0x000fea0003800000 */
.L_x_187:
        /* <DEDUP_REMOVED lines=10> */
.L_x_190:
[----:B------:R-:W-:Y:S05]  /*92e0*/  BSYNC B0 ;  /* 0x0000000000007941 */ /* 0x000fea0003800000 */
.L_x_189:
        /* <DEDUP_REMOVED lines=12> */
.L_x_192:
[----:B------:R-:W-:Y:S05]  /*93b0*/  BSYNC B0 ;  /* 0x0000000000007941 */ /* 0x000fea0003800000 */
.L_x_191:
        /* <DEDUP_REMOVED lines=13> */
.L_x_194:
[----:B------:R-:W-:Y:S05]  /*9490*/  BSYNC B0 ;  /* 0x0000000000007941 */ /* 0x000fea0003800000 */
.L_x_193:
        /* <DEDUP_REMOVED lines=10> */
.L_x_196:
[----:B------:R-:W-:Y:S05]  /*9540*/  BSYNC B0 ;  /* 0x0000000000007941 */ /* 0x000fea0003800000 */
.L_x_195:
        /* <DEDUP_REMOVED lines=10> */
.L_x_198:
[----:B------:R-:W-:Y:S05]  /*95f0*/  BSYNC B0 ;  /* 0x0000000000007941 */ /* 0x000fea0003800000 */
.L_x_197:
        /* <DEDUP_REMOVED lines=12> */
.L_x_200:
[----:B------:R-:W-:Y:S05]  /*96c0*/  BSYNC B0 ;  /* 0x0000000000007941 */ /* 0x000fea0003800000 */
.L_x_199:
        /* <DEDUP_REMOVED lines=13> */
.L_x_202:
[----:B------:R-:W-:Y:S05]  /*97a0*/  BSYNC B0 ;  /* 0x0000000000007941 */ /* 0x000fea0003800000 */
.L_x_201:
        /* <DEDUP_REMOVED lines=10> */
.L_x_204:
[----:B------:R-:W-:Y:S05]  /*9850*/  BSYNC B0 ;  /* 0x0000000000007941 */ /* 0x000fea0003800000 */
.L_x_203:
        /* <DEDUP_REMOVED lines=10> */
.L_x_206:
[----:B------:R-:W-:Y:S05]  /*9900*/  BSYNC B0 ;  /* 0x0000000000007941 */ /* 0x000fea0003800000 */
.L_x_205:
        /* <DEDUP_REMOVED lines=12> */
.L_x_208:
[----:B------:R-:W-:Y:S05]  /*99d0*/  BSYNC B0 ;  /* 0x0000000000007941 */ /* 0x000fea0003800000 */
.L_x_207:
        /* <DEDUP_REMOVED lines=13> */
.L_x_210:
[----:B------:R-:W-:Y:S05]  /*9ab0*/  BSYNC B0 ;  /* 0x0000000000007941 */ /* 0x000fea0003800000 */
.L_x_209:
        /* <DEDUP_REMOVED lines=10> */
.L_x_212:
[----:B------:R-:W-:Y:S05]  /*9b60*/  BSYNC B0 ;  /* 0x0000000000007941 */ /* 0x000fea0003800000 */
.L_x_211:
        /* <DEDUP_REMOVED lines=10> */
.L_x_214:
[----:B------:R-:W-:Y:S05]  /*9c10*/  BSYNC B0 ;  /* 0x0000000000007941 */ /* 0x000fea0003800000 */
.L_x_213:
        /* <DEDUP_REMOVED lines=12> */
.L_x_216:
[----:B------:R-:W-:Y:S05]  /*9ce0*/  BSYNC B0 ;  /* 0x0000000000007941 */ /* 0x000fea0003800000 */
.L_x_215:
        /* <DEDUP_REMOVED lines=13> */
.L_x_218:
[----:B------:R-:W-:Y:S05]  /*9dc0*/  BSYNC B0 ;  /* 0x0000000000007941 */ /* 0x000fea0003800000 */
.L_x_217:
        /* <DEDUP_REMOVED lines=10> */
.L_x_220:
[----:B------:R-:W-:Y:S05]  /*9e70*/  BSYNC B0 ;  /* 0x0000000000007941 */ /* 0x000fea0003800000 */
.L_x_219:
        /* <DEDUP_REMOVED lines=10> */
.L_x_222:
[----:B------:R-:W-:Y:S05]  /*9f20*/  BSYNC B0 ;  /* 0x0000000000007941 */ /* 0x000fea0003800000 */
.L_x_221:
        /* <DEDUP_REMOVED lines=12> */
.L_x_224:
[----:B------:R-:W-:Y:S05]  /*9ff0*/  BSYNC B0 ;  /* 0x0000000000007941 */ /* 0x000fea0003800000 */
.L_x_223:
        /* <DEDUP_REMOVED lines=13> */
.L_x_226:
[----:B------:R-:W-:Y:S05]  /*a0d0*/  BSYNC B0 ;  /* 0x0000000000007941 */ /* 0x000fea0003800000 */
.L_x_225:
        /* <DEDUP_REMOVED lines=10> */
.L_x_228:
[----:B------:R-:W-:Y:S05]  /*a180*/  BSYNC B0 ;  /* 0x0000000000007941 */ /* 0x000fea0003800000 */
.L_x_227:
        /* <DEDUP_REMOVED lines=10> */
.L_x_230:
[----:B------:R-:W-:Y:S05]  /*a230*/  BSYNC B0 ;  /* 0x0000000000007941 */ /* 0x000fea0003800000 */
.L_x_229:
        /* <DEDUP_REMOVED lines=12> */
.L_x_232:
[----:B------:R-:W-:Y:S05]  /*a300*/  BSYNC B0 ;  /* 0x0000000000007941 */ /* 0x000fea0003800000 */
.L_x_231:
        /* <DEDUP_REMOVED lines=13> */
.L_x_234:
[----:B------:R-:W-:Y:S05]  /*a3e0*/  BSYNC B0 ;  /* 0x0000000000007941 */ /* 0x000fea0003800000 */
.L_x_233:
        /* <DEDUP_REMOVED lines=10> */
.L_x_236:
[----:B------:R-:W-:Y:S05]  /*a490*/  BSYNC B0 ;  /* 0x0000000000007941 */ /* 0x000fea0003800000 */
.L_x_235:
        /* <DEDUP_REMOVED lines=10> */
.L_x_238:
[----:B------:R-:W-:Y:S05]  /*a540*/  BSYNC B0 ;  /* 0x0000000000007941 */ /* 0x000fea0003800000 */
.L_x_237:
        /* <DEDUP_REMOVED lines=12> */
.L_x_240:
[----:B------:R-:W-:Y:S05]  /*a610*/  BSYNC B0 ;  /* 0x0000000000007941 */ /* 0x000fea0003800000 */
.L_x_239:
        /* <DEDUP_REMOVED lines=13> */
.L_x_242:
[----:B------:R-:W-:Y:S05]  /*a6f0*/  BSYNC B0 ;  /* 0x0000000000007941 */ /* 0x000fea0003800000 */
.L_x_241:
        /* <DEDUP_REMOVED lines=10> */
.L_x_244:
[----:B------:R-:W-:Y:S05]  /*a7a0*/  BSYNC B0 ;  /* 0x0000000000007941 */ /* 0x000fea0003800000 */
.L_x_243:
        /* <DEDUP_REMOVED lines=10> */
.L_x_246:
[----:B------:R-:W-:Y:S05]  /*a850*/  BSYNC B0 ;  /* 0x0000000000007941 */ /* 0x000fea0003800000 */
.L_x_245:
        /* <DEDUP_REMOVED lines=12> */
.L_x_248:
[----:B------:R-:W-:Y:S05]  /*a920*/  BSYNC B0 ;  /* 0x0000000000007941 */ /* 0x000fea0003800000 */
.L_x_247:
        /* <DEDUP_REMOVED lines=13> */
.L_x_250:
[----:B------:R-:W-:Y:S05]  /*aa00*/  BSYNC B0 ;  /* 0x0000000000007941 */ /* 0x000fea0003800000 */
.L_x_249:
[----:B-----5:R-:W-:Y:S01]  /*aa10*/  HADD2.F32 R3, -RZ, R21.H0_H0 ;  /* 0x20000015ff037230 */ /* 0x020fe20000004100 */
[----:B------:R-:W-:Y:S04]  /*aa20*/  BSSY B0, `(.L_x_251) ;  /* 0x0000008000007945 */ /* 0x000fe80003800000 */
[----:B------:R-:W-:-:S04]  /*aa30*/  FMUL R3, R3, UR16 ;  /* 0x0000001003037c20 */ /* 0x000fc80008400000 */
[----:B------:R-:W-:-:S05]  /*aa40*/  FFMA R3, R204, UR14, R3 ;  /* 0x0000000ecc037c23 */ /* 0x000fca0008000003 */
[----:B------:R-:W-:-:S05]  /*aa50*/  F2FP.F16.F32.PACK_AB R3, RZ, R3 ;  /* 0x00000003ff03723e */ /* 0x000fca00000000ff */
[----:B------:R0:W-:Y:S01]  /*aa60*/  @P4 STG.E.U16 desc[UR12][R6.64+0xd0], R3 ;  /* 0x0000d00306004986 */ /* 0x0001e2000c10150c */
[----:B------:R-:W-:-:S13]  /*aa70*/  ISETP.GT.AND P4, PT, R0, 0x40, P6 ;  /* 0x000000400000780c */ /* 0x000fda0003784270 */
[----:B0-----:R-:W-:Y:S05]  /*aa80*/  @!P4 BRA `(.L_x_252) ;  /* 0x000000000004c947 */ /* 0x001fea0003800000 */
[----:B------:R0:W5:Y:S02]  /*aa90*/  LDG.E.LTC128B.U16 R21, desc[UR12][R218.64+0xd2] ;  /* 0x0000d20cda157981 */ /* 0x000164000c1e1520 */
.L_x_252:
[----:B------:R-:W-:Y:S05]  /*aaa0*/  BSYNC B0 ;  /* 0x0000000000007941 */ /* 0x000fea0003800000 */
.L_x_251:
        /* <DEDUP_REMOVED lines=10> */
.L_x_254:
[----:B------:R-:W-:Y:S05]  /*ab50*/  BSYNC B0 ;  /* 0x0000000000007941 */ /* 0x000fea0003800000 */
.L_x_253:
        /* <DEDUP_REMOVED lines=8> */
[----:B------:R-:W-:-:S13]  /*abe0*/  ISETP.GT.AND P4, PT, R0, 0x48, P6 ;  /* 0x000000480000780c */ /* 0x000fda0003784270 */
[----:B0-----:R-:W-:Y:S05]  /*abf0*/  @!P4 BRA `(.L_x_256) ;  /* 0x000000000004c947 */ /* 0x001fea0003800000 */
[----:B------:R0:W5:Y:S02]  /*ac00*/  LDG.E.LTC128B.U16 R21, desc[UR12][R18.64+0xd2] ;  /* 0x0000d20c12157981 */ /* 0x000164000c1e1520 */
.L_x_256:
[----:B------:R-:W-:Y:S05]  /*ac10*/  BSYNC B0 ;  /* 0x0000000000007941 */ /* 0x000fea0003800000 */
.L_x_255:
        /* <DEDUP_REMOVED lines=9> */
[----:B------:R-:W-:-:S13]  /*acb0*/  ISETP.GT.AND P4, PT, R0, 0x40, P3 ;  /* 0x000000400000780c */ /* 0x000fda0001f84270 */
[----:B0-----:R-:W-:Y:S05]  /*acc0*/  @!P4 BRA `(.L_x_258) ;  /* 0x000000000004c947 */ /* 0x001fea0003800000 */
[----:B------:R0:W5:Y:S02]  /*acd0*/  LDG.E.LTC128B.U16 R21, desc[UR12][R218.64+0xe0] ;  /* 0x0000e00cda157981 */ /* 0x000164000c1e1520 */
.L_x_258:
[----:B------:R-:W-:Y:S05]  /*ace0*/  BSYNC B0 ;  /* 0x0000000000007941 */ /* 0x000fea0003800000 */
.L_x_257:
        /* <DEDUP_REMOVED lines=9> */
.L_x_260:
[----:B------:R-:W-:Y:S05]  /*ad80*/  BSYNC B0 ;  /* 0x0000000000007941 */ /* 0x000fea0003800000 */
.L_x_259:
        /* <DEDUP_REMOVED lines=9> */
.L_x_262:
[----:B------:R-:W-:Y:S05]  /*ae20*/  BSYNC B0 ;  /* 0x0000000000007941 */ /* 0x000fea0003800000 */
.L_x_261:
        /* <DEDUP_REMOVED lines=11> */
.L_x_264:
[----:B------:R-:W-:Y:S05]  /*aee0*/  BSYNC B0 ;  /* 0x0000000000007941 */ /* 0x000fea0003800000 */
.L_x_263:
        /* <DEDUP_REMOVED lines=12> */
.L_x_266:
[----:B------:R-:W-:Y:S05]  /*afb0*/  BSYNC B0 ;  /* 0x0000000000007941 */ /* 0x000fea0003800000 */
.L_x_265:
        /* <DEDUP_REMOVED lines=9> */
.L_x_268:
[----:B------:R-:W-:Y:S05]  /*b050*/  BSYNC B0 ;  /* 0x0000000000007941 */ /* 0x000fea0003800000 */
.L_x_267:
        /* <DEDUP_REMOVED lines=9> */
.L_x_270:
[----:B------:R-:W-:Y:S05]  /*b0f0*/  BSYNC B0 ;  /* 0x0000000000007941 */ /* 0x000fea0003800000 */
.L_x_269:
        /* <DEDUP_REMOVED lines=11> */
.L_x_272:
[----:B------:R-:W-:Y:S05]  /*b1b0*/  BSYNC B0 ;  /* 0x0000000000007941 */ /* 0x000fea0003800000 */
.L_x_271:
[----:B-----5:R-:W-:-:S05]  /*b1c0*/  HADD2.F32 R3, -RZ, R21.H0_H0 ;  /* 0x20000015ff037230 */ /* 0x020fca0000004100 */
[----:B------:R-:W-:-:S04]  /*b1d0*/  FMUL R6, R3, UR16 ;  /* 0x0000001003067c20 */ /* 0x000fc80008400000 */
[----:B------:R-:W-:-:S05]  /*b1e0*/  FFMA R6, R215, UR14, R6 ;  /* 0x0000000ed7067c23 */ /* 0x000fca0008000006 */
[----:B------:R-:W-:-:S04]  /*b1f0*/  F2FP.F16.F32.PACK_AB R6, RZ, R6 ;  /* 0x00000006ff06723e */ /* 0x000fc800000000ff */
[----:B------:R-:W-:-:S05]  /*b200*/  PRMT R7, R6, 0x7610, R7 ;  /* 0x0000761006077816 */ /* 0x000fca0000000007 */
[----:B------:R1:W-:Y:S01]  /*b210*/  @P4 STG.E.U16 desc[UR12][R12.64+0xf2], R7 ;  /* 0x0000f2070c004986 */ /* 0x0003e2000c10150c */
[----:B------:R-:W-:-:S04]  /*b220*/  IADD3 R6, P4, R4, UR8, RZ ;  /* 0x0000000804067c10 */ /* 0x000fc8000ff9e0ff */
[----:B-1----:R-:W-:Y:S02]  /*b230*/  IADD3.X R7, R5, UR9, RZ, P4, !PT ;  /* 0x0000000905077c10 */ /* 0x002fe4000a7fe4ff */
        /* <DEDUP_REMOVED lines=10> */
[----:B-1----:R-:W-:Y:S05]  /*b2e0*/  @!P4 BRA `(.L_x_274) ;  /* 0x000000000004c947 */ /* 0x002fea0003800000 */
[----:B------:R1:W5:Y:S02]  /*b2f0*/  LDG.E.LTC128B.U16 R21, desc[UR12][R220.64+0x2] ;  /* 0x0000020cdc157981 */ /* 0x000364000c1e1520 */
.L_x_274:
[----:B------:R-:W-:Y:S05]  /*b300*/  BSYNC B0 ;  /* 0x0000000000007941 */ /* 0x000fea0003800000 */
.L_x_273:
        /* <DEDUP_REMOVED lines=10> */
[----:B--2---:R-:W-:Y:S05]  /*b3b0*/  @!P4 BRA `(.L_x_276) ;  /* 0x000000000004c947 */ /* 0x004fea0003800000 */
[----:B------:R2:W5:Y:S02]  /*b3c0*/  LDG.E.LTC128B.U16 R21, desc[UR12][R224.64] ;  /* 0x0000000ce0157981 */ /* 0x000564000c1e1520 */
.L_x_276:
[----:B------:R-:W-:Y:S05]  /*b3d0*/  BSYNC B0 ;  /* 0x0000000000007941 */ /* 0x000fea0003800000 */
.L_x_275:
        /* <DEDUP_REMOVED lines=10> */
[----:B0-----:R-:W-:Y:S05]  /*b480*/  @!P4 BRA `(.L_x_278) ;  /* 0x000000000004c947 */ /* 0x001fea0003800000 */
[----:B------:R0:W5:Y:S02]  /*b490*/  LDG.E.LTC128B.U16 R21, desc[UR12][R22.64+0x2] ;  /* 0x0000020c16157981 */ /* 0x000164000c1e1520 */
.L_x_278:
[----:B------:R-:W-:Y:S05]  /*b4a0*/  BSYNC B0 ;  /* 0x0000000000007941 */ /* 0x000fea0003800000 */
.L_x_277:
        /* <DEDUP_REMOVED lines=10> */
.L_x_280:
[----:B------:R-:W-:Y:S05]  /*b550*/  BSYNC B0 ;  /* 0x0000000000007941 */ /* 0x000fea0003800000 */
.L_x_279:
        /* <DEDUP_REMOVED lines=10> */
.L_x_282:
[----:B------:R-:W-:Y:S05]  /*b600*/  BSYNC B0 ;  /* 0x0000000000007941 */ /* 0x000fea0003800000 */
.L_x_281:
        /* <DEDUP_REMOVED lines=10> */
.L_x_284:
[----:B------:R-:W-:Y:S05]  /*b6b0*/  BSYNC B0 ;  /* 0x0000000000007941 */ /* 0x000fea0003800000 */
.L_x_283:
        /* <DEDUP_REMOVED lines=10> */
.L_x_286:
[----:B------:R-:W-:Y:S05]  /*b760*/  BSYNC B0 ;  /* 0x0000000000007941 */ /* 0x000fea0003800000 */
.L_x_285:
        /* <DEDUP_REMOVED lines=13> */
.L_x_288:
[----:B------:R-:W-:Y:S05]  /*b840*/  BSYNC B0 ;  /* 0x0000000000007941 */ /* 0x000fea0003800000 */
.L_x_287:
        /* <DEDUP_REMOVED lines=10> */
.L_x_290:
[----:B------:R-:W-:Y:S05]  /*b8f0*/  BSYNC B0 ;  /* 0x0000000000007941 */ /* 0x000fea0003800000 */
.L_x_289:
        /* <DEDUP_REMOVED lines=10> */
.L_x_292:
[----:B------:R-:W-:Y:S05]  /*b9a0*/  BSYNC B0 ;  /* 0x0000000000007941 */ /* 0x000fea0003800000 */
.L_x_291:
        /* <DEDUP_REMOVED lines=12> */
.L_x_294:
[----:B------:R-:W-:Y:S05]  /*ba70*/  BSYNC B0 ;  /* 0x0000000000007941 */ /* 0x000fea0003800000 */
.L_x_293:
        /* <DEDUP_REMOVED lines=13> */
.L_x_296:
[----:B------:R-:W-:Y:S05]  /*bb50*/  BSYNC B0 ;  /* 0x0000000000007941 */ /* 0x000fea0003800000 */
.L_x_295:
        /* <DEDUP_REMOVED lines=10> */
.L_x_298:
[----:B------:R-:W-:Y:S05]  /*bc00*/  BSYNC B0 ;  /* 0x0000000000007941 */ /* 0x000fea0003800000 */
.L_x_297:
        /* <DEDUP_REMOVED lines=10> */
.L_x_300:
[----:B------:R-:W-:Y:S05]  /*bcb0*/  BSYNC B0 ;  /* 0x0000000000007941 */ /* 0x000fea0003800000 */
.L_x_299:
        /* <DEDUP_REMOVED lines=12> */
.L_x_302:
[----:B------:R-:W-:Y:S05]  /*bd80*/  BSYNC B0 ;  /* 0x0000000000007941 */ /* 0x000fea0003800000 */
.L_x_301:
        /* <DEDUP_REMOVED lines=13> */
.L_x_304:
[----:B------:R-:W-:Y:S05]  /*be60*/  BSYNC B0 ;  /* 0x0000000000007941 */ /* 0x000fea0003800000 */
.L_x_303:
        /* <DEDUP_REMOVED lines=10> */
.L_x_306:
[----:B------:R-:W-:Y:S05]  /*bf10*/  BSYNC B0 ;  /* 0x0000000000007941 */ /* 0x000fea0003800000 */
.L_x_305:
        /* <DEDUP_REMOVED lines=10> */
.L_x_308:
[----:B------:R-:W-:Y:S05]  /*bfc0*/  BSYNC B0 ;  /* 0x0000000000007941 */ /* 0x000fea0003800000 */
.L_x_307:
        /* <DEDUP_REMOVED lines=12> */
.L_x_310:
[----:B------:R-:W-:Y:S05]  /*c090*/  BSYNC B0 ;  /* 0x0000000000007941 */ /* 0x000fea0003800000 */
.L_x_309:
        /* <DEDUP_REMOVED lines=13> */
.L_x_312:
[----:B------:R-:W-:Y:S05]  /*c170*/  BSYNC B0 ;  /* 0x0000000000007941 */ /* 0x000fea0003800000 */
.L_x_311:
        /* <DEDUP_REMOVED lines=10> */
.L_x_314:
[----:B------:R-:W-:Y:S05]  /*c220*/  BSYNC B0 ;  /* 0x0000000000007941 */ /* 0x000fea0003800000 */
.L_x_313:
        /* <DEDUP_REMOVED lines=10> */
.L_x_316:
[----:B------:R-:W-:Y:S05]  /*c2d0*/  BSYNC B0 ;  /* 0x0000000000007941 */ /* 0x000fea0003800000 */
.L_x_315:
        /* <DEDUP_REMOVED lines=12> */
.L_x_318:
[----:B------:R-:W-:Y:S05]  /*c3a0*/  BSYNC B0 ;  /* 0x0000000000007941 */ /* 0x000fea0003800000 */
.L_x_317:
        /* <DEDUP_REMOVED lines=13> */
.L_x_320:
[----:B------:R-:W-:Y:S05]  /*c480*/  BSYNC B0 ;  /* 0x0000000000007941 */ /* 0x000fea0003800000 */
.L_x_319:
        /* <DEDUP_REMOVED lines=10> */
.L_x_322:
[----:B------:R-:W-:Y:S05]  /*c530*/  BSYNC B0 ;  /* 0x0000000000007941 */ /* 0x000fea0003800000 */
.L_x_321:
        /* <DEDUP_REMOVED lines=10> */
.L_x_324:
[----:B------:R-:W-:Y:S05]  /*c5e0*/  BSYNC B0 ;  /* 0x0000000000007941 */ /* 0x000fea0003800000 */
.L_x_323:
        /* <DEDUP_REMOVED lines=12> */
.L_x_326:
[----:B------:R-:W-:Y:S05]  /*c6b0*/  BSYNC B0 ;  /* 0x0000000000007941 */ /* 0x000fea0003800000 */
.L_x_325:
        /* <DEDUP_REMOVED lines=13> */
.L_x_328:
[----:B------:R-:W-:Y:S05]  /*c790*/  BSYNC B0 ;  /* 0x0000000000007941 */ /* 0x000fea0003800000 */
.L_x_327:
        /* <DEDUP_REMOVED lines=10> */
.L_x_330:
[----:B------:R-:W-:Y:S05]  /*c840*/  BSYNC B0 ;  /* 0x0000000000007941 */ /* 0x000fea0003800000 */
.L_x_329:
        /* <DEDUP_REMOVED lines=10> */
.L_x_332:
[----:B------:R-:W-:Y:S05]  /*c8f0*/  BSYNC B0 ;  /* 0x0000000000007941 */ /* 0x000fea0003800000 */
.L_x_331:
        /* <DEDUP_REMOVED lines=12> */
.L_x_334:
[----:B------:R-:W-:Y:S05]  /*c9c0*/  BSYNC B0 ;  /* 0x0000000000007941 */ /* 0x000fea0003800000 */
.L_x_333:
        /* <DEDUP_REMOVED lines=13> */
.L_x_336:
[----:B------:R-:W-:Y:S05]  /*caa0*/  BSYNC B0 ;  /* 0x0000000000007941 */ /* 0x000fea0003800000 */
.L_x_335:
        /* <DEDUP_REMOVED lines=10> */
.L_x_338:
[----:B------:R-:W-:Y:S05]  /*cb50*/  BSYNC B0 ;  /* 0x0000000000007941 */ /* 0x000fea0003800000 */
.L_x_337:
        /* <DEDUP_REMOVED lines=10> */
.L_x_340:
[----:B------:R-:W-:Y:S05]  /*cc00*/  BSYNC B0 ;  /* 0x0000000000007941 */ /* 0x000fea0003800000 */
.L_x_339:
[----:B-----5:R-:W-:Y:S01]  /*cc10*/  HADD2.F32 R3, -RZ, R21.H0_H0 ;  /* 0x20000015ff037230 */ /* 0x020fe20000004100 */
[----:B------:R-:W-:Y:S01]  /*cc20*/  IADD3 R8, R4, UR20, R20 ;  /* 0x0000001404087c10 */ /* 0x000fe2000fffe014 */
[----:B------:R-:W-:Y:S01]  /*cc30*/  @P4 IMAD.MOV.U32 R9, RZ, RZ, R15 ;  /* 0x000000ffff094224 */ /* 0x000fe200078e000f */
[----:B------:R-:W-:Y:S02]  /*cc40*/  BSSY B0, `(.L_x_341) ;  /* 0x0000009000007945 */ /* 0x000fe40003800000 */
        /* <DEDUP_REMOVED lines=8> */
.L_x_342:
[----:B------:R-:W-:Y:S05]  /*ccd0*/  BSYNC B0 ;  /* 0x0000000000007941 */ /* 0x000fea0003800000 */
.L_x_341:
[----:B-----5:R-:W-:Y:S01]  /*cce0*/  HADD2.F32 R3, -RZ, R21.H0_H0 ;  /* 0x20000015ff037230 */ /* 0x020fe20000004100 */
[----:B------:R-:W-:Y:S01]  /*ccf0*/  BSSY B0, `(.L_x_343) ;  /* 0x000000b000007945 */ /* 0x000fe20003800000 */
[----:B------:R-:W-:-:S03]  /*cd00*/  @P4 IMAD.MOV.U32 R9, RZ, RZ, R15 ;  /* 0x000000ffff094224 */ /* 0x000fc600078e000f */
[----:B------:R-:W-:-:S04]  /*cd10*/  FMUL R8, R3, UR16 ;  /* 0x0000001003087c20 */ /* 0x000fc80008400000 */
[----:B------:R-:W-:-:S05]  /*cd20*/  FFMA R8, R123, UR14, R8 ;  /* 0x0000000e7b087c23 */ /* 0x000fca0008000008 */
[----:B------:R-:W-:Y:S02]  /*cd30*/  F2FP.F16.F32.PACK_AB R3, RZ, R8 ;  /* 0x00000008ff03723e */ /* 0x000fe400000000ff */
[----:B------:R-:W-:-:S05]  /*cd40*/  IADD3 R8, R4, UR20, R20 ;  /* 0x0000001404087c10 */ /* 0x000fca000fffe014 */
[----:B------:R0:W-:Y:S01]  /*cd50*/  @P4 STG.E.U16 desc[UR12][R8.64+0x82], R3 ;  /* 0x0000820308004986 */ /* 0x0001e2000c10150c */
[----:B------:R-:W-:-:S04]  /*cd60*/  LOP3.LUT P4, RZ, R2, 0x2000, RZ, 0xc0, !PT ;  /* 0x0000200002ff7812 */ /* 0x000fc8000788c0ff */
[----:B------:R-:W-:-:S13]  /*cd70*/  ISETP.GT.AND P4, PT, R0, 0x80, P4 ;  /* 0x000000800000780c */ /* 0x000fda0002784270 */
[----:B0-----:R-:W-:Y:S05]  /*cd80*/  @!P4 BRA `(.L_x_344) ;  /* 0x000000000004c947 */ /* 0x001fea0003800000 */
[----:B------:R0:W5:Y:S02]  /*cd90*/  LDG.E.LTC128B.U16 R21, desc[UR12][R220.64+0x90] ;  /* 0x0000900cdc157981 */ /* 0x000164000c1e1520 */
.L_x_344:
[----:B------:R-:W-:Y:S05]  /*cda0*/  BSYNC B0 ;  /* 0x0000000000007941 */ /* 0x000fea0003800000 */
.L_x_343:
        /* <DEDUP_REMOVED lines=10> */
.L_x_346:
[----:B------:R-:W-:Y:S05]  /*ce50*/  BSYNC B0 ;  /* 0x0000000000007941 */ /* 0x000fea0003800000 */
.L_x_345:
        /* <DEDUP_REMOVED lines=10> */
.L_x_348:
[----:B------:R-:W-:Y:S05]  /*cf00*/  BSYNC B0 ;  /* 0x0000000000007941 */ /* 0x000fea0003800000 */
.L_x_347:
        /* <DEDUP_REMOVED lines=12> */
.L_x_350:
[----:B------:R-:W-:Y:S05]  /*cfd0*/  BSYNC B0 ;  /* 0x0000000000007941 */ /* 0x000fea0003800000 */
.L_x_349:
        /* <DEDUP_REMOVED lines=12> */
.L_x_352:
[----:B------:R-:W-:Y:S05]  /*d0a0*/  BSYNC B0 ;  /* 0x0000000000007941 */ /* 0x000fea0003800000 */
.L_x_351:
        /* <DEDUP_REMOVED lines=10> */
.L_x_354:
[----:B------:R-:W-:Y:S05]  /*d150*/  BSYNC B0 ;  /* 0x0000000000007941 */ /* 0x000fea0003800000 */
.L_x_353:
        /* <DEDUP_REMOVED lines=10> */
.L_x_356:
[----:B------:R-:W-:Y:S05]  /*d200*/  BSYNC B0 ;  /* 0x0000000000007941 */ /* 0x000fea0003800000 */
.L_x_355:
        /* <DEDUP_REMOVED lines=12> */
.L_x_358:
[----:B------:R-:W-:Y:S05]  /*d2d0*/  BSYNC B0 ;  /* 0x0000000000007941 */ /* 0x000fea0003800000 */
.L_x_357:
        /* <DEDUP_REMOVED lines=12> */
.L_x_360:
[----:B------:R-:W-:Y:S05]  /*d3a0*/  BSYNC B0 ;  /* 0x0000000000007941 */ /* 0x000fea0003800000 */
.L_x_359:
        /* <DEDUP_REMOVED lines=10> */
.L_x_362:
[----:B------:R-:W-:Y:S05]  /*d450*/  BSYNC B0 ;  /* 0x0000000000007941 */ /* 0x000fea0003800000 */
.L_x_361:
        /* <DEDUP_REMOVED lines=10> */
.L_x_364:
[----:B------:R-:W-:Y:S05]  /*d500*/  BSYNC B0 ;  /* 0x0000000000007941 */ /* 0x000fea0003800000 */
.L_x_363:
        /* <DEDUP_REMOVED lines=12> */
.L_x_366:
[----:B------:R-:W-:Y:S05]  /*d5d0*/  BSYNC B0 ;  /* 0x0000000000007941 */ /* 0x000fea0003800000 */
.L_x_365:
        /* <DEDUP_REMOVED lines=12> */
.L_x_368:
[----:B------:R-:W-:Y:S05]  /*d6a0*/  BSYNC B0 ;  /* 0x0000000000007941 */ /* 0x000fea0003800000 */
.L_x_367:
        /* <DEDUP_REMOVED lines=10> */
.L_x_370:
[----:B------:R-:W-:Y:S05]  /*d750*/  BSYNC B0 ;  /* 0x0000000000007941 */ /* 0x000fea0003800000 */
.L_x_369:
        /* <DEDUP_REMOVED lines=10> */
.L_x_372:
[----:B------:R-:W-:Y:S05]  /*d800*/  BSYNC B0 ;  /* 0x0000000000007941 */ /* 0x000fea0003800000 */
.L_x_371:
        /* <DEDUP_REMOVED lines=12> */
.L_x_374:
[----:B------:R-:W-:Y:S05]  /*d8d0*/  BSYNC B0 ;  /* 0x0000000000007941 */ /* 0x000fea0003800000 */
.L_x_373:
        /* <DEDUP_REMOVED lines=12> */
.L_x_376:
[----:B------:R-:W-:Y:S05]  /*d9a0*/  BSYNC B0 ;  /* 0x0000000000007941 */ /* 0x000fea0003800000 */
.L_x_375:
        /* <DEDUP_REMOVED lines=9> */
.L_x_378:
[----:B------:R-:W-:Y:S05]  /*da40*/  BSYNC B0 ;  /* 0x0000000000007941 */ /* 0x000fea0003800000 */
.L_x_377:
        /* <DEDUP_REMOVED lines=10> */
.L_x_380:
[----:B------:R-:W-:Y:S05]  /*daf0*/  BSYNC B0 ;  /* 0x0000000000007941 */ /* 0x000fea0003800000 */
.L_x_379:
        /* <DEDUP_REMOVED lines=8> */
[----:B------:R-:W-:-:S13]  /*db80*/  ISETP.GT.AND P4, PT, R0, 0x88, P6 ;  /* 0x000000880000780c */ /* 0x000fda0003784270 */
[----:B0-----:R-:W-:Y:S05]  /*db90*/  @!P4 BRA `(.L_x_382) ;  /* 0x000000000004c947 */ /* 0x001fea0003800000 */
[----:B------:R0:W5:Y:S02]  /*dba0*/  LDG.E.LTC128B.U16 R21, desc[UR12][R22.64+0xd2] ;  /* 0x0000d20c16157981 */ /* 0x000164000c1e1520 */
.L_x_382:
[----:B------:R-:W-:Y:S05]  /*dbb0*/  BSYNC B0 ;  /* 0x0000000000007941 */ /* 0x000fea0003800000 */
.L_x_381:
        /* <DEDUP_REMOVED lines=8> */
[----:B------:R-:W-:-:S13]  /*dc40*/  ISETP.GT.AND P4, PT, R0, 0x80, P3 ;  /* 0x000000800000780c */ /* 0x000fda0001f84270 */
[----:B0-----:R-:W-:Y:S05]  /*dc50*/  @!P4 BRA `(.L_x_384) ;  /* 0x000000000004c947 */ /* 0x001fea0003800000 */
[----:B------:R0:W5:Y:S02]  /*dc60*/  LDG.E.LTC128B.U16 R21, desc[UR12][R220.64+0xe0] ;  /* 0x0000e00cdc157981 */ /* 0x000164000c1e1520 */
.L_x_384:
[----:B------:R-:W-:Y:S05]  /*dc70*/  BSYNC B0 ;  /* 0x0000000000007941 */ /* 0x000fea0003800000 */
.L_x_383:
        /* <DEDUP_REMOVED lines=9> */
.L_x_386:
[----:B------:R-:W-:Y:S05]  /*dd10*/  BSYNC B0 ;  /* 0x0000000000007941 */ /* 0x000fea0003800000 */
.L_x_385:
        /* <DEDUP_REMOVED lines=9> */
.L_x_388:
[----:B------:R-:W-:Y:S05]  /*ddb0*/  BSYNC B0 ;  /* 0x0000000000007941 */ /* 0x000fea0003800000 */
.L_x_387:
        /* <DEDUP_REMOVED lines=11> */
.L_x_390:
[----:B------:R-:W-:Y:S05]  /*de70*/  BSYNC B0 ;  /* 0x0000000000007941 */ /* 0x000fea0003800000 */
.L_x_389:
        /* <DEDUP_REMOVED lines=11> */
.L_x_392:
[----:B------:R-:W-:Y:S05]  /*df30*/  BSYNC B0 ;  /* 0x0000000000007941 */ /* 0x000fea0003800000 */
.L_x_391:
        /* <DEDUP_REMOVED lines=9> */
.L_x_394:
[----:B------:R-:W-:Y:S05]  /*dfd0*/  BSYNC B0 ;  /* 0x0000000000007941 */ /* 0x000fea0003800000 */
.L_x_393:
        /* <DEDUP_REMOVED lines=9> */
.L_x_396:
[----:B------:R-:W-:Y:S05]  /*e070*/  BSYNC B0 ;  /* 0x0000000000007941 */ /* 0x000fea0003800000 */
.L_x_395:
        /* <DEDUP_REMOVED lines=11> */
.L_x_398:
[----:B------:R-:W-:Y:S05]  /*e130*/  BSYNC B0 ;  /* 0x0000000000007941 */ /* 0x000fea0003800000 */
.L_x_397:
[----:B-----5:R-:W-:Y:S01]  /*e140*/  HADD2.F32 R3, -RZ, R21.H0_H0 ;  /* 0x20000015ff037230 */ /* 0x020fe20000004100 */
[----:B------:R-:W-:-:S04]  /*e150*/  IADD3 R14, R4, UR20, R20 ;  /* 0x00000014040e7c10 */ /* 0x000fc8000fffe014 */
[----:B------:R-:W-:-:S04]  /*e160*/  FMUL R6, R3, UR16 ;  /* 0x0000001003067c20 */ /* 0x000fc80008400000 */
[----:B------:R-:W-:-:S05]  /*e170*/  FFMA R6, R151, UR14, R6 ;  /* 0x0000000e97067c23 */ /* 0x000fca0008000006 */
[----:B------:R-:W-:-:S05]  /*e180*/  F2FP.F16.F32.PACK_AB R6, RZ, R6 ;  /* 0x00000006ff06723e */ /* 0x000fca00000000ff */
[----:B------:R1:W-:Y:S01]  /*e190*/  @P4 STG.E.U16 desc[UR12][R14.64+0xf2], R6 ;  /* 0x0000f2060e004986 */ /* 0x0003e2000c10150c */
[----:B------:R-:W-:-:S13]  /*e1a0*/  ISETP.GT.AND P4, PT, R0, 0xc0, P5 ;  /* 0x000000c00000780c */ /* 0x000fda0002f84270 */
[----:B------:R-:W2:Y:S01]  /*e1b0*/  @P4 LDG.E.LTC128B.U16 R21, desc[UR12][R228.64] ;  /* 0x0000000ce4154981 */ /* 0x000ea2000c1e1520 */
[----:B------:R-:W-:Y:S01]  /*e1c0*/  IMAD.U32 R7, RZ, RZ, UR10 ;  /* 0x0000000aff077e24 */ /* 0x000fe2000f8e00ff */
[----:B------:R-:W-:Y:S01]  /*e1d0*/  UIMAD UR8, UR11, 0x180, URZ ;  /* 0x000001800b0878a4 */ /* 0x000fe2000f8e023f */
[----:B------:R-:W-:Y:S02]  /*e1e0*/  BSSY B0, `(.L_x_399) ;  /* 0x000000d000007945 */ /* 0x000fe40003800000 */
[----:B------:R-:W-:-:S04]  /*e1f0*/  IMAD.WIDE.U32 R4, R7, 0x180, R4 ;  /* 0x0000018007047825 */ /* 0x000fc800078e0004 */
[----:B------:R-:W-:Y:S02]  /*e200*/  VIADD R7, R5, UR8 ;  /* 0x0000000805077c36 */ /* 0x000fe40008000000 */
[----:B-1----:R-:W-:Y:S02]  /*e210*/  @P4 IMAD.MOV.U32 R6, RZ, RZ, R4 ;  /* 0x000000ffff064224 */ /* 0x002fe400078e0004 */
        /* <DEDUP_REMOVED lines=9> */
.L_x_400:
[----:B------:R-:W-:Y:S05]  /*e2b0*/  BSYNC B0 ;  /* 0x0000000000007941 */ /* 0x000fea0003800000 */
.L_x_399:
[----:B-----5:R-:W-:Y:S01]  /*e2c0*/  HADD2.F32 R3, -RZ, R21.H0_H0 ;  /* 0x20000015ff037230 */ /* 0x020fe20000004100 */
[----:B------:R-:W-:Y:S01]  /*e2d0*/  ISETP.GT.AND P5, PT, R0, 0xc8, P5 ;  /* 0x000000c80000780c */ /* 0x000fe20002fa4270 */
[----:B------:R-:W-:Y:S01]  /*e2e0*/  @P4 IMAD.MOV.U32 R12, RZ, RZ, R4 ;  /* 0x000000ffff0c4224 */ /* 0x000fe200078e0004 */
[----:B------:R-:W-:Y:S01]  /*e2f0*/  BSSY B0, `(.L_x_401) ;  /* 0x000000e000007945 */ /* 0x000fe20003800000 */
[----:B------:R-:W-:Y:S02]  /*e300*/  @P4 IMAD.MOV.U32 R13, RZ, RZ, R7 ;  /* 0x000000ffff0d4224 */ /* 0x000fe400078e0007 */
[----:B------:R-:W-:Y:S01]  /*e310*/  FMUL R6, R3, UR16 ;  /* 0x0000001003067c20 */ /* 0x000fe20008400000 */
[----:B------:R-:W-:-:S03]  /*e320*/  VIADD R9, R5, UR8 ;  /* 0x0000000805097c36 */ /* 0x000fc60008000000 */
[----:B------:R-:W-:-:S05]  /*e330*/  FFMA R6, R25, UR14, R6 ;  /* 0x0000000e19067c23 */ /* 0x000fca0008000006 */
[----:B------:R-:W-:-:S04]  /*e340*/  F2FP.F16.F32.PACK_AB R6, RZ, R6 ;  /* 0x00000006ff06723e */ /* 0x000fc800000000ff */
[----:B------:R-:W-:-:S05]  /*e350*/  PRMT R3, R6, 0x7610, R3 ;  /* 0x0000761006037816 */ /* 0x000fca0000000003 */
[----:B------:R2:W-:Y:S01]  /*e360*/  @P4 STG.E.U16 desc[UR12][R12.64+0x2], R3 ;  /* 0x000002030c004986 */ /* 0x0005e2000c10150c */
[----:B------:R-:W-:-:S04]  /*e370*/  IADD3 R10, P4, R4, UR20, RZ ;  /* 0x00000014040a7c10 */ /* 0x000fc8000ff9e0ff */
[----:B------:R-:W-:Y:S02]  /*e380*/  IADD3.X R11, R7, UR21, RZ, P4, !PT ;  /* 0x00000015070b7c10 */ /* 0x000fe4000a7fe4ff */
[----:B------:R-:W-:-:S04]  /*e390*/  IADD3 R6, P4, R4, UR20, RZ ;  /* 0x0000001404067c10 */ /* 0x000fc8000ff9e0ff */
[----:B------:R-:W-:Y:S01]  /*e3a0*/  IADD3.X R7, R9, UR21, RZ, P4, !PT ;  /* 0x0000001509077c10 */ /* 0x000fe2000a7fe4ff */
[----:B--2---:R-:W-:Y:S08]  /*e3b0*/  @!P5 BRA `(.L_x_402) ;  /* 0x000000000004d947 */ /* 0x004ff00003800000 */
[----:B------:R2:W5:Y:S02]  /*e3c0*/  LDG.E.LTC128B.U16 R21, desc[UR12][R16.64] ;  /* 0x0000000c10157981 */ /* 0x000564000c1e1520 */
.L_x_402:
[----:B------:R-:W-:Y:S05]  /*e3d0*/  BSYNC B0 ;  /* 0x0000000000007941 */ /* 0x000fea0003800000 */
.L_x_401:
[----:B-----5:R-:W-:Y:S01]  /*e3e0*/  HADD2.F32 R3, -RZ, R21.H0_H0 ;  /* 0x20000015ff037230 */ /* 0x020fe20000004100 */
[----:B------:R-:W-:Y:S01]  /*e3f0*/  LOP3.LUT P4, RZ, R2, 0x2, RZ, 0xc0, !PT ;  /* 0x0000000202ff7812 */ /* 0x000fe2000788c0ff */
[----:B------:R-:W-:Y:S03]  /*e400*/  BSSY B0, `(.L_x_403) ;  /* 0x0000008000007945 */ /* 0x000fe60003800000 */
[----:B------:R-:W-:Y:S01]  /*e410*/  FMUL R3, R3, UR16 ;  /* 0x0000001003037c20 */ /* 0x000fe20008400000 */
[----:B------:R-:W-:-:S03]  /*e420*/  ISETP.GT.AND P4, PT, R0, 0xc8, P4 ;  /* 0x000000c80000780c */ /* 0x000fc60002784270 */
[----:B------:R-:W-:-:S05]  /*e430*/  FFMA R3, R26, UR14, R3 ;  /* 0x0000000e1a037c23 */ /* 0x000fca0008000003 */
[----:B------:R-:W-:-:S05]  /*e440*/  F2FP.F16.F32.PACK_AB R3, RZ, R3 ;  /* 0x00000003ff03723e */ /* 0x000fca00000000ff */
[----:B------:R0:W-:Y:S01]  /*e450*/  @P5 STG.E.U16 desc[UR12][R10.64], R3 ;  /* 0x000000030a005986 */ /* 0x0001e2000c10150c */
[----:B------:R-:W-:Y:S05]  /*e460*/  @!P4 BRA `(.L_x_404) ;  /* 0x000000000004c947 */ /* 0x000fea0003800000 */
[----:B------:R0:W5:Y:S02]  /*e470*/  LDG.E.LTC128B.U16 R21, desc[UR12][R216.64+0x2] ;  /* 0x0000020cd8157981 */ /* 0x000164000c1e1520 */
.L_x_404:
[----:B------:R-:W-:Y:S05]  /*e480*/  BSYNC B0 ;  /* 0x0000000000007941 */ /* 0x000fea0003800000 */
.L_x_403:
[----:B0----5:R-:W-:Y:S01]  /*e490*/  HADD2.F32 R3, -RZ, R21.H0_H0 ;  /* 0x20000015ff037230 */ /* 0x021fe20000004100 */
[----:B------:R-:W-:Y:S01]  /*e4a0*/  LOP3.LUT P5, RZ, R2, 0x4, RZ, 0xc0, !PT ;  /* 0x0000000402ff7812 */ /* 0x000fe200078ac0ff */
[----:B------:R-:W-:Y:S03]  /*e4b0*/  BSSY B0, `(.L_x_405) ;  /* 0x0000009000007945 */ /* 0x000fe60003800000 */
[----:B------:R-:W-:-:S04]  /*e4c0*/  FMUL R10, R3, UR16 ;  /* 0x00000010030a7c20 */ /* 0x000fc80008400000 */
[----:B------:R-:W-:-:S05]  /*e4d0*/  FFMA R10, R27, UR14, R10 ;  /* 0x0000000e1b0a7c23 */ /* 0x000fca000800000a */
[----:B------:R-:W-:Y:S01]  /*e4e0*/  F2FP.F16.F32.PACK_AB R3, RZ, R10 ;  /* 0x0000000aff03723e */ /* 0x000fe200000000ff */
[----:B------:R-:W-:-:S05]  /*e4f0*/  VIADD R10, R4, UR20 ;  /* 0x00000014040a7c36 */ /* 0x000fca0008000000 */
[----:B------:R0:W-:Y:S01]  /*e500*/  @P4 STG.E.U16 desc[UR12][R10.64+0x2], R3 ;  /* 0x000002030a004986 */ /* 0x0001e2000c10150c */
[----:B------:R-:W-:-:S13]  /*e510*/  ISETP.GT.AND P4, PT, R0, 0xc0, P5 ;  /* 0x000000c00000780c */ /* 0x000fda0002f84270 */
[----:B0-----:R-:W-:Y:S05]  /*e520*/  @!P4 BRA `(.L_x_406) ;  /* 0x000000000004c947 */ /* 0x001fea0003800000 */
[----:B------:R0:W5:Y:S02]  /*e530*/  LDG.E.LTC128B.U16 R21, desc[UR12][R222.64+0x10] ;  /* 0x0000100cde157981 */ /* 0x000164000c1e1520 */
.L_x_406:
[----:B------:R-:W-:Y:S05]  /*e540*/  BSYNC B0 ;  /* 0x0000000000007941 */ /* 0x000fea0003800000 */
.L_x_405:
[----:B-----5:R-:W-:Y:S01]  /*e550*/  HADD2.F32 R3, -RZ, R21.H0_H0 ;  /* 0x20000015ff037230 */ /* 0x020fe20000004100 */
[----:B------:R-:W-:Y:S01]  /*e560*/  LOP3.LUT P5, RZ, R2, 0x8, RZ, 0xc0, !PT ;  /* 0x0000000802ff7812 */ /* 0x000fe200078ac0ff */
        /* <DEDUP_REMOVED lines=9> */
.L_x_408:
[----:B------:R-:W-:Y:S05]  /*e600*/  BSYNC B0 ;  /* 0x0000000000007941 */ /* 0x000fea0003800000 */
.L_x_407:
        /* <DEDUP_REMOVED lines=13> */
.L_x_410:
[----:B------:R-:W-:Y:S05]  /*e6e0*/  BSYNC B0 ;  /* 0x0000000000007941 */ /* 0x000fea0003800000 */
.L_x_409:
        /* <DEDUP_REMOVED lines=9> */
.L_x_412:
[----:B------:R-:W-:Y:S05]  /*e780*/  BSYNC B0 ;  /* 0x0000000000007941 */ /* 0x000fea0003800000 */
.L_x_411:
[----:B-----5:R-:W-:Y:S01]  /*e790*/  HADD2.F32 R3, -RZ, R21.H0_H0 ;  /* 0x20000015ff037230 */ /* 0x020fe20000004100 */
[----:B------:R-:W-:Y:S01]  /*e7a0*/  LOP3.LUT P5, RZ, R2, 0x10, RZ, 0xc0, !PT ;  /* 0x0000001002ff7812 */ /* 0x000fe200078ac0ff */
[----:B------:R-:W-:Y:S01]  /*e7b0*/  @P4 IMAD.MOV.U32 R11, RZ, RZ, R7 ;  /* 0x000000ffff0b4224 */ /* 0x000fe200078e0007 */
[----:B------:R-:W-:Y:S02]  /*e7c0*/  BSSY B0, `(.L_x_413) ;  /* 0x0000009000007945 */ /* 0x000fe40003800000 */
        /* <DEDUP_REMOVED lines=8> */
.L_x_414:
[----:B------:R-:W-:Y:S05]  /*e850*/  BSYNC B0 ;  /* 0x0000000000007941 */ /* 0x000fea0003800000 */
.L_x_413:
[----:B-----5:R-:W-:Y:S01]  /*e860*/  HADD2.F32 R3, -RZ, R21.H0_H0 ;  /* 0x20000015ff037230 */ /* 0x020fe20000004100 */
[----:B------:R-:W-:Y:S01]  /*e870*/  LOP3.LUT P5, RZ, R2, 0x400000, RZ, 0xc0, !PT ;  /* 0x0040000002ff7812 */ /* 0x000fe200078ac0ff */
[----:B------:R-:W-:Y:S01]  /*e880*/  @P4 IMAD.MOV.U32 R10, RZ, RZ, R4 ;  /* 0x000000ffff0a4224 */ /* 0x000fe200078e0004 */
[----:B------:R-:W-:Y:S01]  /*e890*/  BSSY B0, `(.L_x_415) ;  /* 0x0000009000007945 */ /* 0x000fe20003800000 */
        /* <DEDUP_REMOVED lines=8> */
.L_x_416:
[----:B------:R-:W-:Y:S05]  /*e920*/  BSYNC B0 ;  /* 0x0000000000007941 */ /* 0x000fea0003800000 */
.L_x_415:
        /* <DEDUP_REMOVED lines=13> */
.L_x_418:
[----:B------:R-:W-:Y:S05]  /*ea00*/  BSYNC B0 ;  /* 0x0000000000007941 */ /* 0x000fea0003800000 */
.L_x_417:
[----:B-----5:R-:W-:Y:S01]  /*ea10*/  HADD2.F32 R3, -RZ, R21.H0_H0 ;  /* 0x20000015ff037230 */ /* 0x020fe20000004100 */
[----:B------:R-:W-:Y:S01]  /*ea20*/  BSSY B0, `(.L_x_419) ;  /* 0x000000a000007945 */ /* 0x000fe20003800000 */
[----:B------:R-:W-:Y:S02]  /*ea30*/  VIADD R10, R4, UR20 ;  /* 0x00000014040a7c36 */ /* 0x000fe40008000000 */
        /* <DEDUP_REMOVED lines=8> */
.L_x_420:
[----:B------:R-:W-:Y:S05]  /*eac0*/  BSYNC B0 ;  /* 0x0000000000007941 */ /* 0x000fea0003800000 */
.L_x_419:
        /* <DEDUP_REMOVED lines=12> */
.L_x_422:
[----:B------:R-:W-:Y:S05]  /*eb90*/  BSYNC B0 ;  /* 0x0000000000007941 */ /* 0x000fea0003800000 */
.L_x_421:
        /* <DEDUP_REMOVED lines=12> */
.L_x_424:
[----:B------:R-:W-:Y:S05]  /*ec60*/  BSYNC B0 ;  /* 0x0000000000007941 */ /* 0x000fea0003800000 */
.L_x_423:
        /* <DEDUP_REMOVED lines=13> */
.L_x_426:
[----:B------:R-:W-:Y:S05]  /*ed40*/  BSYNC B0 ;  /* 0x0000000000007941 */ /* 0x000fea0003800000 */
.L_x_425:
        /* <DEDUP_REMOVED lines=11> */
.L_x_428:
[----:B------:R-:W-:Y:S05]  /*ee00*/  BSYNC B0 ;  /* 0x0000000000007941 */ /* 0x000fea0003800000 */
.L_x_427:
        /* <DEDUP_REMOVED lines=12> */
.L_x_430:
[----:B------:R-:W-:Y:S05]  /*eed0*/  BSYNC B0 ;  /* 0x0000000000007941 */ /* 0x000fea0003800000 */
.L_x_429:
        /* <DEDUP_REMOVED lines=12> */
.L_x_432:
[----:B------:R-:W-:Y:S05]  /*efa0*/  BSYNC B0 ;  /* 0x0000000000007941 */ /* 0x000fea0003800000 */
.L_x_431:
        /* <DEDUP_REMOVED lines=13> */
.L_x_434:
[----:B------:R-:W-:Y:S05]  /*f080*/  BSYNC B0 ;  /* 0x0000000000007941 */ /* 0x000fea0003800000 */
.L_x_433:
        /* <DEDUP_REMOVED lines=11> */
.L_x_436:
[----:B------:R-:W-:Y:S05]  /*f140*/  BSYNC B0 ;  /* 0x0000000000007941 */ /* 0x000fea0003800000 */
.L_x_435:
        /* <DEDUP_REMOVED lines=12> */
.L_x_438:
[----:B------:R-:W-:Y:S05]  /*f210*/  BSYNC B0 ;  /* 0x0000000000007941 */ /* 0x000fea0003800000 */
.L_x_437:
        /* <DEDUP_REMOVED lines=12> */
.L_x_440:
[----:B------:R-:W-:Y:S05]  /*f2e0*/  BSYNC B0 ;  /* 0x0000000000007941 */ /* 0x000fea0003800000 */
.L_x_439:
        /* <DEDUP_REMOVED lines=13> */
.L_x_442:
[----:B------:R-:W-:Y:S05]  /*f3c0*/  BSYNC B0 ;  /* 0x0000000000007941 */ /* 0x000fea0003800000 */
.L_x_441:
        /* <DEDUP_REMOVED lines=11> */
.L_x_444:
[----:B------:R-:W-:Y:S05]  /*f480*/  BSYNC B0 ;  /* 0x0000000000007941 */ /* 0x000fea0003800000 */
.L_x_443:
        /* <DEDUP_REMOVED lines=12> */
.L_x_446:
[----:B------:R-:W-:Y:S05]  /*f550*/  BSYNC B0 ;  /* 0x0000000000007941 */ /* 0x000fea0003800000 */
.L_x_445:
        /* <DEDUP_REMOVED lines=12> */
.L_x_448:
[----:B------:R-:W-:Y:S05]  /*f620*/  BSYNC B0 ;  /* 0x0000000000007941 */ /* 0x000fea0003800000 */
.L_x_447:
        /* <DEDUP_REMOVED lines=13> */
.L_x_450:
[----:B------:R-:W-:Y:S05]  /*f700*/  BSYNC B0 ;  /* 0x0000000000007941 */ /* 0x000fea0003800000 */
.L_x_449:
        /* <DEDUP_REMOVED lines=11> */
.L_x_452:
[----:B------:R-:W-:Y:S05]  /*f7c0*/  BSYNC B0 ;  /* 0x0000000000007941 */ /* 0x000fea0003800000 */
.L_x_451:
        /* <DEDUP_REMOVED lines=12> */
.L_x_454:
[----:B------:R-:W-:Y:S05]  /*f890*/  BSYNC B0 ;  /* 0x0000000000007941 */ /* 0x000fea0003800000 */
.L_x_453:
        /* <DEDUP_REMOVED lines=12> */
.L_x_456:
[----:B------:R-:W-:Y:S05]  /*f960*/  BSYNC B0 ;  /* 0x0000000000007941 */ /* 0x000fea0003800000 */
.L_x_455:
        /* <DEDUP_REMOVED lines=13> */
.L_x_458:
[----:B------:R-:W-:Y:S05]  /*fa40*/  BSYNC B0 ;  /* 0x0000000000007941 */ /* 0x000fea0003800000 */
.L_x_457:
        /* <DEDUP_REMOVED lines=11> */
.L_x_460:
[----:B------:R-:W-:Y:S05]  /*fb00*/  BSYNC B0 ;  /* 0x0000000000007941 */ /* 0x000fea0003800000 */
.L_x_459:
        /* <DEDUP_REMOVED lines=12> */
.L_x_462:
[----:B------:R-:W-:Y:S05]  /*fbd0*/  BSYNC B0 ;  /* 0x0000000000007941 */ /* 0x000fea0003800000 */
.L_x_461:
        /* <DEDUP_REMOVED lines=12> */
.L_x_464:
[----:B------:R-:W-:Y:S05]  /*fca0*/  BSYNC B0 ;  /* 0x0000000000007941 */ /* 0x000fea0003800000 */
.L_x_463:
        /* <DEDUP_REMOVED lines=13> */
.L_x_466:
[----:B------:R-:W-:Y:S05]  /*fd80*/  BSYNC B0 ;  /* 0x0000000000007941 */ /* 0x000fea0003800000 */
.L_x_465:
        /* <DEDUP_REMOVED lines=11> */
.L_x_468:
[----:B------:R-:W-:Y:S05]  /*fe40*/  BSYNC B0 ;  /* 0x0000000000007941 */ /* 0x000fea0003800000 */
.L_x_467:
        /* <DEDUP_REMOVED lines=12> */
.L_x_470:
[----:B------:R-:W-:Y:S05]  /*ff10*/  BSYNC B0 ;  /* 0x0000000000007941 */ /* 0x000fea0003800000 */
.L_x_469:
        /* <DEDUP_REMOVED lines=12> */
.L_x_472:
[----:B------:R-:W-:Y:S05]  /*ffe0*/  BSYNC B0 ;  /* 0x0000000000007941 */ /* 0x000fea0003800000 */
.L_x_471:
        /* <DEDUP_REMOVED lines=13> */
.L_x_474:
[----:B------:R-:W-:Y:S05]  /*100c0*/  BSYNC B0 ;  /* 0x0000000000007941 */ /* 0x000fea0003800000 */
.L_x_473:
        /* <DEDUP_REMOVED lines=11> */
.L_x_476:
[----:B------:R-:W-:Y:S05]  /*10180*/  BSYNC B0 ;  /* 0x0000000000007941 */ /* 0x000fea0003800000 */
.L_x_475:
        /* <DEDUP_REMOVED lines=12> */
.L_x_478:
[----:B------:R-:W-:Y:S05]  /*10250*/  BSYNC B0 ;  /* 0x0000000000007941 */ /* 0x000fea0003800000 */
.L_x_477:
        /* <DEDUP_REMOVED lines=12> */
.L_x_480:
[----:B------:R-:W-:Y:S05]  /*10320*/  BSYNC B0 ;  /* 0x0000000000007941 */ /* 0x000fea0003800000 */
.L_x_479:
        /* <DEDUP_REMOVED lines=13> */
.L_x_482:
[----:B------:R-:W-:Y:S05]  /*10400*/  BSYNC B0 ;  /* 0x0000000000007941 */ /* 0x000fea0003800000 */
.L_x_481:
        /* <DEDUP_REMOVED lines=11> */
.L_x_484:
[----:B------:R-:W-:Y:S05]  /*104c0*/  BSYNC B0 ;  /* 0x0000000000007941 */ /* 0x000fea0003800000 */
.L_x_483:
        /* <DEDUP_REMOVED lines=12> */
.L_x_486:
[----:B------:R-:W-:Y:S05]  /*10590*/  BSYNC B0 ;  /* 0x0000000000007941 */ /* 0x000fea0003800000 */
.L_x_485:
        /* <DEDUP_REMOVED lines=12> */
.L_x_488:
[----:B------:R-:W-:Y:S05]  /*10660*/  BSYNC B0 ;  /* 0x0000000000007941 */ /* 0x000fea0003800000 */
.L_x_487:
        /* <DEDUP_REMOVED lines=13> */
.L_x_490:
[----:B------:R-:W-:Y:S05]  /*10740*/  BSYNC B0 ;  /* 0x0000000000007941 */ /* 0x000fea0003800000 */
.L_x_489:
        /* <DEDUP_REMOVED lines=11> */
.L_x_492:
[----:B------:R-:W-:Y:S05]  /*10800*/  BSYNC B0 ;  /* 0x0000000000007941 */ /* 0x000fea0003800000 */
.L_x_491:
        /* <DEDUP_REMOVED lines=12> */
.L_x_494:
[----:B------:R-:W-:Y:S05]  /*108d0*/  BSYNC B0 ;  /* 0x0000000000007941 */ /* 0x000fea0003800000 */
.L_x_493:
        /* <DEDUP_REMOVED lines=12> */
.L_x_496:
[----:B------:R-:W-:Y:S05]  /*109a0*/  BSYNC B0 ;  /* 0x0000000000007941 */ /* 0x000fea0003800000 */
.L_x_495:
        /* <DEDUP_REMOVED lines=13> */
.L_x_498:
[----:B------:R-:W-:Y:S05]  /*10a80*/  BSYNC B0 ;  /* 0x0000000000007941 */ /* 0x000fea0003800000 */
.L_x_497:
        /* <DEDUP_REMOVED lines=11> */
.L_x_500:
[----:B------:R-:W-:Y:S05]  /*10b40*/  BSYNC B0 ;  /* 0x0000000000007941 */ /* 0x000fea0003800000 */
.L_x_499:
[----:B------:R-:W-:Y:S01]  /*10b50*/  LOP3.LUT P5, RZ, R2, 0x20, RZ, 0xc0, !PT ;  /* 0x0000002002ff7812 */ /* 0x000fe200078ac0ff */
[----:B-----5:R-:W-:Y:S01]  /*10b60*/  HADD2.F32 R2, -RZ, R21.H0_H0 ;  /* 0x20000015ff027230 */ /* 0x020fe20000004100 */
[----:B------:R-:W-:Y:S04]  /*10b70*/  BSSY B0, `(.L_x_501) ;  /* 0x000000b000007945 */ /* 0x000fe80003800000 */
[----:B------:R-:W-:-:S04]  /*10b80*/  FMUL R2, R2, UR16 ;  /* 0x0000001002027c20 */ /* 0x000fc80008400000 */
[----:B------:R-:W-:-:S05]  /*10b90*/  FFMA R2, R75, UR14, R2 ;  /* 0x0000000e4b027c23 */ /* 0x000fca0008000002 */
[----:B------:R-:W-:Y:S01]  /*10ba0*/  F2FP.F16.F32.PACK_AB R3, RZ, R2 ;  /* 0x00000002ff03723e */ /* 0x000fe200000000ff */
[----:B------:R-:W-:-:S03]  /*10bb0*/  VIADD R2, R4, UR20 ;  /* 0x0000001404027c36 */ /* 0x000fc60008000000 */
[----:B------:R-:W-:Y:S01]  /*10bc0*/  PRMT R10, R3, 0x7610, R10 ;  /* 0x00007610030a7816 */ /* 0x000fe2000000000a */
[----:B------:R-:W-:-:S05]  /*10bd0*/  @P4 IMAD.MOV.U32 R3, RZ, RZ, R7 ;  /* 0x000000ffff034224 */ /* 0x000fca00078e0007 */
[----:B------:R0:W-:Y:S01]  /*10be0*/  @P4 STG.E.U16 desc[UR12][R2.64+0xc2], R10 ;  /* 0x0000c20a02004986 */ /* 0x0001e2000c10150c */
[----:B------:R-:W-:-:S13]  /*10bf0*/  ISETP.GT.AND P4, PT, R0, 0xc0, P5 ;  /* 0x000000c00000780c */ /* 0x000fda0002f84270 */
[----:B0-----:R-:W-:Y:S05]  /*10c00*/  @!P4 BRA `(.L_x_502) ;  /* 0x000000000004c947 */ /* 0x001fea0003800000 */
[----:B------:R0:W5:Y:S02]  /*10c10*/  LDG.E.LTC128B.U16 R21, desc[UR12][R222.64+0xd0] ;  /* 0x0000d00cde157981 */ /* 0x000164000c1e1520 */
.L_x_502:
[----:B------:R-:W-:Y:S05]  /*10c20*/  BSYNC B0 ;  /* 0x0000000000007941 */ /* 0x000fea0003800000 */
.L_x_501:
[----:B-----5:R-:W-:Y:S01]  /*10c30*/  HADD2.F32 R2, -RZ, R21.H0_H0 ;  /* 0x20000015ff027230 */ /* 0x020fe20000004100 */
[----:B------:R-:W-:Y:S04]  /*10c40*/  BSSY B0, `(.L_x_503) ;  /* 0x000000b000007945 */ /* 0x000fe80003800000 */
[----:B------:R-:W-:Y:S01]  /*10c50*/  FMUL R3, R2, UR16 ;  /* 0x0000001002037c20 */ /* 0x000fe20008400000 */
[----:B------:R-:W-:-:S03]  /*10c60*/  @P4 IMAD.MOV.U32 R2, RZ, RZ, R4 ;  /* 0x000000ffff024224 */ /* 0x000fc600078e0004 */
        /* <DEDUP_REMOVED lines=8> */
.L_x_504:
[----:B------:R-:W-:Y:S05]  /*10cf0*/  BSYNC B0 ;  /* 0x0000000000007941 */ /* 0x000fea0003800000 */
.L_x_503:
[----:B-----5:R-:W-:Y:S01]  /*10d00*/  HADD2.F32 R2, -RZ, R21.H0_H0 ;  /* 0x20000015ff027230 */ /* 0x020fe20000004100 */
[----:B------:R-:W-:Y:S01]  /*10d10*/  ISETP.GT.AND P5, PT, R0, 0xc8, P5 ;  /* 0x000000c80000780c */ /* 0x000fe20002fa4270 */
[----:B------:R-:W-:Y:S01]  /*10d20*/  @P4 IMAD.MOV.U32 R3, RZ, RZ, R9 ;  /* 0x000000ffff034224 */ /* 0x000fe200078e0009 */
[----:B------:R-:W-:Y:S02]  /*10d30*/  BSSY B0, `(.L_x_505) ;  /* 0x0000009000007945 */ /* 0x000fe40003800000 */
[----:B------:R-:W-:-:S04]  /*10d40*/  FMUL R2, R2, UR16 ;  /* 0x0000001002027c20 */ /* 0x000fc80008400000 */
[----:B------:R-:W-:-:S05]  /*10d50*/  FFMA R2, R77, UR14, R2 ;  /* 0x0000000e4d027c23 */ /* 0x000fca0008000002 */
[----:B------:R-:W-:-:S04]  /*10d60*/  F2FP.F16.F32.PACK_AB R2, RZ, R2 ;  /* 0x00000002ff02723e */ /* 0x000fc800000000ff */
[----:B------:R-:W-:Y:S01]  /*10d70*/  PRMT R10, R2, 0x7610, R10 ;  /* 0x00007610020a7816 */ /* 0x000fe2000000000a */
[----:B------:R-:W-:-:S05]  /*10d80*/  @P4 IMAD.MOV.U32 R2, RZ, RZ, R4 ;  /* 0x000000ffff024224 */ /* 0x000fca00078e0004 */
[----:B------:R0:W-:Y:S01]  /*10d90*/  @P4 STG.E.U16 desc[UR12][R2.64+0xd2], R10 ;  /* 0x0000d20a02004986 */ /* 0x0001e2000c10150c */
[----:B------:R-:W-:Y:S05]  /*10da0*/  @!P5 BRA `(.L_x_506) ;  /* 0x000000000004d947 */ /* 0x000fea0003800000 */
[----:B------:R0:W5:Y:S02]  /*10db0*/  LDG.E.LTC128B.U16 R21, desc[UR12][R216.64+0xd0] ;  /* 0x0000d00cd8157981 */ /* 0x000164000c1e1520 */
.L_x_506:
[----:B------:R-:W-:Y:S05]  /*10dc0*/  BSYNC B0 ;  /* 0x0000000000007941 */ /* 0x000fea0003800000 */
.L_x_505:
[----:B0----5:R-:W-:Y:S01]  /*10dd0*/  HADD2.F32 R2, -RZ, R21.H0_H0 ;  /* 0x20000015ff027230 */ /* 0x021fe20000004100 */
[----:B------:R-:W-:Y:S01]  /*10de0*/  ISETP.GT.AND P4, PT, R0, 0xc8, P6 ;  /* 0x000000c80000780c */ /* 0x000fe20003784270 */
[----:B------:R-:W-:Y:S03]  /*10df0*/  BSSY B0, `(.L_x_507) ;  /* 0x000000a000007945 */ /* 0x000fe60003800000 */
[----:B------:R-:W-:Y:S01]  /*10e00*/  FMUL R3, R2, UR16 ;  /* 0x0000001002037c20 */ /* 0x000fe20008400000 */
[----:B------:R-:W-:-:S03]  /*10e10*/  VIADD R2, R4, UR20 ;  /* 0x0000001404027c36 */ /* 0x000fc60008000000 */
[----:B------:R-:W-:-:S05]  /*10e20*/  FFMA R3, R78, UR14, R3 ;  /* 0x0000000e4e037c23 */ /* 0x000fca0008000003 */
[----:B------:R-:W-:-:S04]  /*10e30*/  F2FP.F16.F32.PACK_AB R3, RZ, R3 ;  /* 0x00000003ff03723e */ /* 0x000fc800000000ff */
[----:B------:R-:W-:Y:S01]  /*10e40*/  PRMT R10, R3, 0x7610, R10 ;  /* 0x00007610030a7816 */ /* 0x000fe2000000000a */
[----:B------:R-:W-:-:S05]  /*10e50*/  @P5 IMAD.MOV.U32 R3, RZ, RZ, R7 ;  /* 0x000000ffff035224 */ /* 0x000fca00078e0007 */
[----:B------:R0:W-:Y:S01]  /*10e60*/  @P5 STG.E.U16 desc[UR12][R2.64+0xd0], R10 ;  /* 0x0000d00a02005986 */ /* 0x0001e2000c10150c */
[----:B------:R-:W-:Y:S05]  /*10e70*/  @!P4 BRA `(.L_x_508) ;  /* 0x000000000004c947 */ /* 0x000fea0003800000 */
[----:B------:R0:W5:Y:S02]  /*10e80*/  LDG.E.LTC128B.U16 R21, desc[UR12][R216.64+0xd2] ;  /* 0x0000d20cd8157981 */ /* 0x000164000c1e1520 */
.L_x_508:
[----:B------:R-:W-:Y:S05]  /*10e90*/  BSYNC B0 ;  /* 0x0000000000007941 */ /* 0x000fea0003800000 */
.L_x_507:
[----:B0----5:R-:W-:Y:S01]  /*10ea0*/  HADD2.F32 R2, -RZ, R21.H0_H0 ;  /* 0x20000015ff027230 */ /* 0x021fe20000004100 */
[----:B------:R-:W-:Y:S01]  /*10eb0*/  ISETP.GT.AND P5, PT, R0, 0xc0, P3 ;  /* 0x000000c00000780c */ /* 0x000fe20001fa4270 */
[----:B------:R-:W-:Y:S03]  /*10ec0*/  BSSY B0, `(.L_x_509) ;  /* 0x000000a000007945 */ /* 0x000fe60003800000 */
[----:B------:R-:W-:-:S04]  /*10ed0*/  FMUL R2, R2, UR16 ;  /* 0x0000001002027c20 */ /* 0x000fc80008400000 */
[----:B------:R-:W-:-:S05]  /*10ee0*/  FFMA R2, R79, UR14, R2 ;  /* 0x0000000e4f027c23 */ /* 0x000fca0008000002 */
[----:B------:R-:W-:Y:S01]  /*10ef0*/  F2FP.F16.F32.PACK_AB R3, RZ, R2 ;  /* 0x00000002ff03723e */ /* 0x000fe200000000ff */
[----:B------:R-:W-:-:S03]  /*10f00*/  VIADD R2, R4, UR20 ;  /* 0x0000001404027c36 */ /* 0x000fc60008000000 */
[----:B------:R-:W-:Y:S01]  /*10f10*/  PRMT R10, R3, 0x7610, R10 ;  /* 0x00007610030a7816 */ /* 0x000fe2000000000a */
[----:B------:R-:W-:-:S05]  /*10f20*/  @P4 IMAD.MOV.U32 R3, RZ, RZ, R7 ;  /* 0x000000ffff034224 */ /* 0x000fca00078e0007 */
[----:B------:R0:W-:Y:S01]  /*10f30*/  @P4 STG.E.U16 desc[UR12][R2.64+0xd2], R10 ;  /* 0x0000d20a02004986 */ /* 0x0001e2000c10150c */
[----:B------:R-:W-:Y:S05]  /*10f40*/  @!P5 BRA `(.L_x_510) ;  /* 0x000000000004d947 */ /* 0x000fea0003800000 */
[----:B------:R0:W5:Y:S02]  /*10f50*/  LDG.E.LTC128B.U16 R21, desc[UR12][R222.64+0xe0] ;  /* 0x0000e00cde157981 */ /* 0x000164000c1e1520 */
.L_x_510:
[----:B------:R-:W-:Y:S05]  /*10f60*/  BSYNC B0 ;  /* 0x0000000000007941 */ /* 0x000fea0003800000 */
.L_x_509:
[----:B0----5:R-:W-:Y:S01]  /*10f70*/  HADD2.F32 R2, -RZ, R21.H0_H0 ;  /* 0x20000015ff027230 */ /* 0x021fe20000004100 */
[----:B------:R-:W-:Y:S01]  /*10f80*/  ISETP.GT.AND P4, PT, R0, 0xc0, P2 ;  /* 0x000000c00000780c */ /* 0x000fe20001784270 */
[----:B------:R-:W-:Y:S03]  /*10f90*/  BSSY B0, `(.L_x_511) ;  /* 0x000000a000007945 */ /* 0x000fe60003800000 */
[----:B------:R-:W-:Y:S01]  /*10fa0*/  FMUL R3, R2, UR16 ;  /* 0x0000001002037c20 */ /* 0x000fe20008400000 */
[----:B------:R-:W-:-:S03]  /*10fb0*/  @P5 IMAD.MOV.U32 R2, RZ, RZ, R4 ;  /* 0x000000ffff025224 */ /* 0x000fc600078e0004 */
[----:B------:R-:W-:-:S05]  /*10fc0*/  FFMA R3, R80, UR14, R3 ;  /* 0x0000000e50037c23 */ /* 0x000fca0008000003 */
[----:B------:R-:W-:-:S04]  /*10fd0*/  F2FP.F16.F32.PACK_AB R3, RZ, R3 ;  /* 0x00000003ff03723e */ /* 0x000fc800000000ff */
[----:B------:R-:W-:Y:S01]  /*10fe0*/  PRMT R10, R3, 0x7610, R10 ;  /* 0x00007610030a7816 */ /* 0x000fe2000000000a */
[----:B------:R-:W-:-:S05]  /*10ff0*/  @P5 IMAD.MOV.U32 R3, RZ, RZ, R9 ;  /* 0x000000ffff035224 */ /* 0x000fca00078e0009 */
[----:B------:R0:W-:Y:S01]  /*11000*/  @P5 STG.E.U16 desc[UR12][R2.64+0xe0], R10 ;  /* 0x0000e00a02005986 */ /* 0x0001e2000c10150c */
[----:B------:R-:W-:Y:S05]  /*11010*/  @!P4 BRA `(.L_x_512) ;  /* 0x000000000004c947 */ /* 0x000fea0003800000 */
[----:B------:R0:W5:Y:S02]  /*11020*/  LDG.E.LTC128B.U16 R21, desc[UR12][R222.64+0xe2] ;  /* 0x0000e20cde157981 */ /* 0x000164000c1e1520 */
.L_x_512:
[----:B------:R-:W-:Y:S05]  /*11030*/  BSYNC B0 ;  /* 0x0000000000007941 */ /* 0x000fea0003800000 */
.L_x_511:
[----:B0----5:R-:W-:Y:S01]  /*11040*/  HADD2.F32 R2, -RZ, R21.H0_H0 ;  /* 0x20000015ff027230 */ /* 0x021fe20000004100 */
        /* <DEDUP_REMOVED lines=11> */
.L_x_514:
[----:B------:R-:W-:Y:S05]  /*11100*/  BSYNC B0 ;  /* 0x0000000000007941 */ /* 0x000fea0003800000 */
.L_x_513:
        /* <DEDUP_REMOVED lines=12> */
.L_x_516:
[----:B------:R-:W-:Y:S05]  /*111d0*/  BSYNC B0 ;  /* 0x0000000000007941 */ /* 0x000fea0003800000 */
.L_x_515:
        /* <DEDUP_REMOVED lines=12> */
.L_x_518:
[----:B------:R-:W-:Y:S05]  /*112a0*/  BSYNC B0 ;  /* 0x0000000000007941 */ /* 0x000fea0003800000 */
.L_x_517:
        /* <DEDUP_REMOVED lines=12> */
.L_x_520:
[----:B------:R-:W-:Y:S05]  /*11370*/  BSYNC B0 ;  /* 0x0000000000007941 */ /* 0x000fea0003800000 */
.L_x_519:
[----:B0----5:R-:W-:Y:S01]  /*11380*/  HADD2.F32 R2, -RZ, R21.H0_H0 ;  /* 0x20000015ff027230 */ /* 0x021fe20000004100 */
[----:B------:R-:W-:Y:S01]  /*11390*/  ISETP.GT.AND P1, PT, R0, 0xc8, P1 ;  /* 0x000000c80000780c */ /* 0x000fe20000f24270 */
[----:B------:R-:W-:Y:S01]  /*113a0*/  @P2 IMAD.MOV.U32 R8, RZ, RZ, R4 ;  /* 0x000000ffff082224 */ /* 0x000fe200078e0004 */
[----:B------:R-:W-:Y:S02]  /*113b0*/  BSSY B0, `(.L_x_521) ;  /* 0x0000007000007945 */ /* 0x000fe40003800000 */
[----:B------:R-:W-:-:S04]  /*113c0*/  FMUL R2, R2, UR16 ;  /* 0x0000001002027c20 */ /* 0x000fc80008400000 */
[----:B------:R-:W-:-:S05]  /*113d0*/  FFMA R2, R85, UR14, R2 ;  /* 0x0000000e55027c23 */ /* 0x000fca0008000002 */
[----:B------:R-:W-:-:S05]  /*113e0*/  F2FP.F16.F32.PACK_AB R2, RZ, R2 ;  /* 0x00000002ff02723e */ /* 0x000fca00000000ff */
[----:B------:R0:W-:Y:S01]  /*113f0*/  @P2 STG.E.U16 desc[UR12][R8.64+0xf2], R2 ;  /* 0x0000f20208002986 */ /* 0x0001e2000c10150c */
[----:B------:R-:W-:Y:S05]  /*11400*/  @!P1 BRA `(.L_x_522) ;  /* 0x0000000000049947 */ /* 0x000fea0003800000 */
[----:B------:R0:W5:Y:S02]  /*11410*/  LDG.E.LTC128B.U16 R21, desc[UR12][R216.64+0xf0] ;  /* 0x0000f00cd8157981 */ /* 0x000164000c1e1520 */
.L_x_522:
[----:B------:R-:W-:Y:S05]  /*11420*/  BSYNC B0 ;  /* 0x0000000000007941 */ /* 0x000fea0003800000 */
.L_x_521:
        /* <DEDUP_REMOVED lines=12> */
.L_x_524:
[----:B------:R-:W-:Y:S05]  /*114f0*/  BSYNC B0 ;  /* 0x0000000000007941 */ /* 0x000fea0003800000 */
.L_x_523:
[----:B-----5:R-:W-:Y:S02]  /*11500*/  HADD2.F32 R21, -RZ, R21.H0_H0 ;  /* 0x20000015ff157230 */ /* 0x020fe40000004100 */
[----:B------:R-:W-:-:S03]  /*11510*/  VIADD R4, R4, UR20 ;  /* 0x0000001404047c36 */ /* 0x000fc60008000000 */
[----:B0-----:R-:W-:-:S04]  /*11520*/  FMUL R0, R21, UR16 ;  /* 0x0000001015007c20 */ /* 0x001fc80008400000 */
[----:B------:R-:W-:Y:S01]  /*11530*/  FFMA R0, R87, UR14, R0 ;  /* 0x0000000e57007c23 */ /* 0x000fe20008000000 */
[----:B------:R-:W-:Y:S06]  /*11540*/  @!P0 EXIT ;  /* 0x000000000000894d */ /* 0x000fec0003800000 */
[----:B------:R-:W-:Y:S01]  /*11550*/  F2FP.F16.F32.PACK_AB R0, RZ, R0 ;  /* 0x00000000ff00723e */ /* 0x000fe200000000ff */
[----:B------:R-:W-:-:S05]  /*11560*/  IMAD.MOV.U32 R5, RZ, RZ, R7 ;  /* 0x000000ffff057224 */ /* 0x000fca00078e0007 */
[----:B------:R-:W-:Y:S01]  /*11570*/  STG.E.U16 desc[UR12][R4.64+0xf2], R0 ;  /* 0x0000f20004007986 */ /* 0x000fe2000c10150c */
[----:B------:R-:W-:Y:S05]  /*11580*/  EXIT ;  /* 0x000000000000794d */ /* 0x000fea0003800000 */
.L_x_22:
[----:B------:R-:W2:Y:S01]  /*11590*/  LDL.LU R8, [R1+0xc] ;  /* 0x00000c0001087983 */ /* 0x000ea20000300800 */
[----:B------:R-:W-:-:S03]  /*115a0*/  ULDC.64 UR4, c[0x0][0x650] ;  /* 0x0001940000047ab9 */ /* 0x000fc60000000a00 */
[----:B------:R-:W3:Y:S04]  /*115b0*/  LDL.LU R9, [R1+0x18] ;  /* 0x0000180001097983 */ /* 0x000ee80000300800 */
[----:B------:R-:W4:Y:S04]  /*115c0*/  LDL.LU R11, [R1+0x20] ;  /* 0x00002000010b7983 */ /* 0x000f280000300800 */
[----:B------:R-:W5:Y:S04]  /*115d0*/  LDL.LU R12, [R1+0x38] ;  /* 0x00003800010c7983 */ /* 0x000f680000300800 */
        /* <DEDUP_REMOVED lines=36> */
[----:B------:R-:W5:Y:S01]  /*11820*/  LDL.LU R216, [R1+0xdc] ;  /* 0x0000dc0001d87983 */ /* 0x000f620000300800 */
[----:B------:R-:W-:-:S03]  /*11830*/  LEA R4, P1, R6, UR4, 0x1 ;  /* 0x0000000406047c11 */ /* 0x000fc6000f8208ff */
[----:B------:R-:W5:Y:S04]  /*11840*/  LDL.LU R23, [R1+0xe0] ;  /* 0x0000e00001177983 */ /* 0x000f680000300800 */
[----:B------:R-:W5:Y:S04]  /*11850*/  LDL.LU R22, [R1+0xe4] ;  /* 0x0000e40001167983 */ /* 0x000f680000300800 */
[----:B------:R-:W5:Y:S04]  /*11860*/  LDL.LU R21, [R1+0xe8] ;  /* 0x0000e80001157983 */ /* 0x000f680000300800 */
[----:B------:R-:W5:Y:S01]  /*11870*/  LDL.LU R20, [R1+0xec] ;  /* 0x0000ec0001147983 */ /* 0x000f620000300800 */
[----:B------:R-:W-:-:S03]  /*11880*/  LEA.HI.X R5, R6, UR5, R2, 0x1, P1 ;  /* 0x0000000506057c11 */ /* 0x000fc600088f0c02 */
[----:B------:R-:W5:Y:S04]  /*11890*/  LDL.LU R19, [R1+0xf0] ;  /* 0x0000f00001137983 */ /* 0x000f680000300800 */
[----:B------:R-:W5:Y:S04]  /*118a0*/  LDL.LU R18, [R1+0xf4] ;  /* 0x0000f40001127983 */ /* 0x000f680000300800 */
[----:B------:R-:W5:Y:S04]  /*118b0*/  LDL.LU R17, [R1+0xf8] ;  /* 0x0000f80001117983 */ /* 0x000f680000300800 */
[----:B------:R-:W5:Y:S04]  /*118c0*/  LDL.LU R16, [R1+0xfc] ;  /* 0x0000fc0001107983 */ /* 0x000f680000300800 */
[----:B------:R-:W3:Y:S04]  /*118d0*/  LDL.LU R2, [R1+0x4] ;  /* 0x0000040001027983 */ /* 0x000ee80000300800 */
[----:B------:R-:W4:Y:S04]  /*118e0*/  LDL.LU R6, [R1] ;  /* 0x0000000001067983 */ /* 0x000f280000300800 */
[----:B------:R-:W5:Y:S01]  /*118f0*/  LDL.LU R7, [R1+0x8] ;  /* 0x0000080001077983 */ /* 0x000f620000300800 */
[----:B------:R-:W-:Y:S01]  /*11900*/  ISETP.GT.AND P2, PT, R3, 0x1, PT ;  /* 0x000000010300780c */ /* 0x000fe20003f44270 */
[----:B------:R-:W-:-:S02]  /*11910*/  USHF.L.U32 UR5, UR10, 0x4, URZ ;  /* 0x000000040a057899 */ /* 0x000fc4000800063f */
[----:B------:R-:W-:Y:S01]  /*11920*/  USHF.L.U64.HI UR4, UR10, 0x4, UR11 ;  /* 0x000000040a047899 */ /* 0x000fe2000801020b */
[----:B------:R-:W-:Y:S01]  /*11930*/  ISETP.GT.AND P1, PT, R0, RZ, P2 ;  /* 0x000000ff0000720c */ /* 0x000fe20001724270 */
[----:B--2---:R-:W-:-:S05]  /*11940*/  FMUL R8, R8, UR14 ;  /* 0x0000000e08087c20 */ /* 0x004fca0008400000 */
[----:B------:R-:W-:Y:S01]  /*11950*/  F2FP.F16.F32.PACK_AB R8, RZ, R8 ;  /* 0x00000008ff08723e */ /* 0x000fe200000000ff */
[----:B---3--:R-:W-:Y:S01]  /*11960*/  FMUL R2, R2, UR14 ;  /* 0x0000000e02027c20 */ /* 0x008fe20008400000 */
[----:B----4-:R-:W-:-:S04]  /*11970*/  FMUL R6, R6, UR14 ;  /* 0x0000000e06067c20 */ /* 0x010fc80008400000 */
[----:B------:R-:W-:Y:S01]  /*11980*/  F2FP.F16.F32.PACK_AB R2, RZ, R2 ;  /* 0x00000002ff02723e */ /* 0x000fe200000000ff */
[----:B-----5:R-:W-:Y:S01]  /*11990*/  FMUL R7, R7, UR14 ;  /* 0x0000000e07077c20 */ /* 0x020fe20008400000 */
[----:B------:R-:W-:-:S03]  /*119a0*/  F2FP.F16.F32.PACK_AB R6, RZ, R6 ;  /* 0x00000006ff06723e */ /* 0x000fc600000000ff */
[----:B------:R1:W-:Y:S01]  /*119b0*/  @P1 STG.E.U16 desc[UR12][R4.64+0x2], R2 ;  /* 0x0000020204001986 */ /* 0x0003e2000c10150c */
[----:B------:R-:W-:Y:S02]  /*119c0*/  ISETP.GT.AND P1, PT, R0, 0x8, P5 ;  /* 0x000000080000780c */ /* 0x000fe40002f24270 */
[----:B------:R-:W-:Y:S01]  /*119d0*/  F2FP.F16.F32.PACK_AB R7, RZ, R7 ;  /* 0x00000007ff07723e */ /* 0x000fe200000000ff */
[----:B------:R2:W-:Y:S03]  /*119e0*/  @P0 STG.E.U16 desc[UR12][R4.64], R6 ;  /* 0x0000000604000986 */ /* 0x0005e6000c10150c */
[----:B-1----:R-:W-:Y:S02]  /*119f0*/  PRMT R2, R7, 0x7610, R2 ;  /* 0x0000761007027816 */ /* 0x002fe40000000002 */
[----:B--2---:R-:W-:-:S04]  /*11a00*/  IADD3 R6, P0, R4, UR5, RZ ;  /* 0x0000000504067c10 */ /* 0x004fc8000ff1e0ff */
[----:B------:R-:W-:-:S05]  /*11a10*/  IADD3.X R7, R5, UR4, RZ, P0, !PT ;  /* 0x0000000405077c10 */ /* 0x000fca00087fe4ff */
[----:B------:R1:W-:Y:S04]  /*11a20*/  @P1 STG.E.U16 desc[UR12][R6.64], R2 ;  /* 0x0000000206001986 */ /* 0x0003e8000c10150c */
[----:B-1----:R-:W2:Y:S01]  /*11a30*/  LDL.LU R2, [R1+0x10] ;  /* 0x0000100001027983 */ /* 0x002ea20000300800 */
[----:B------:R-:W-:Y:S01]  /*11a40*/  ISETP.GT.AND P0, PT, R0, 0x8, P2 ;  /* 0x000000080000780c */ /* 0x000fe20001704270 */
[----:B------:R-:W-:-:S12]  /*11a50*/  FMUL R9, R9, UR14 ;  /* 0x0000000e09097c20 */ /* 0x000fd80008400000 */
[----:B------:R1:W-:Y:S04]  /*11a60*/  @P0 STG.E.U16 desc[UR12][R6.64+0x2], R8 ;  /* 0x0000020806000986 */ /* 0x0003e8000c10150c */
[----:B-1----:R-:W3:Y:S01]  /*11a70*/  LDL.LU R8, [R1+0x14] ;  /* 0x0000140001087983 */ /* 0x002ee20000300800 */
[C---:B------:R-:W-:Y:S02]  /*11a80*/  ISETP.GT.AND P2, PT, R3.reuse, 0x8, PT ;  /* 0x000000080300780c */ /* 0x040fe40003f44270 */
[----:B------:R-:W-:Y:S02]  /*11a90*/  ISETP.GT.AND P3, PT, R3, 0x9, PT ;  /* 0x000000090300780c */ /* 0x000fe40003f64270 */
[C---:B------:R-:W-:Y:S02]  /*11aa0*/  ISETP.GT.AND P0, PT, R0.reuse, RZ, P2 ;  /* 0x000000ff0000720c */ /* 0x040fe40001704270 */
[----:B------:R-:W-:-:S02]  /*11ab0*/  ISETP.GT.AND P1, PT, R0, RZ, P3 ;  /* 0x000000ff0000720c */ /* 0x000fc40001f24270 */
[----:B------:R-:W-:Y:S01]  /*11ac0*/  ISETP.GT.AND P2, PT, R0, 0x8, P2 ;  /* 0x000000080000780c */ /* 0x000fe20001744270 */
[----:B--2---:R-:W-:-:S05]  /*11ad0*/  FMUL R2, R2, UR14 ;  /* 0x0000000e02027c20 */ /* 0x004fca0008400000 */
[----:B------:R-:W-:-:S04]  /*11ae0*/  F2FP.F16.F32.PACK_AB R2, RZ, R2 ;  /* 0x00000002ff02723e */ /* 0x000fc800000000ff */
[----:B------:R-:W-:Y:S02]  /*11af0*/  PRMT R10, R2, 0x7610, R10 ;  /* 0x00007610020a7816 */ /* 0x000fe4000000000a */
[----:B------:R-:W-:Y:S02]  /*11b00*/  F2FP.F16.F32.PACK_AB R2, RZ, R9 ;  /* 0x00000009ff02723e */ /* 0x000fe400000000ff */
[----:B------:R-:W2:Y:S04]  /*11b10*/  LDL.LU R9, [R1+0x1c] ;  /* 0x00001c0001097983 */ /* 0x000ea80000300800 */
[----:B------:R1:W-:Y:S01]  /*11b20*/  @P0 STG.E.U16 desc[UR12][R4.64+0x10], R10 ;  /* 0x0000100a04000986 */ /* 0x0003e2000c10150c */
[----:B---3--:R-:W-:Y:S01]  /*11b30*/  FMUL R8, R8, UR14 ;  /* 0x0000000e08087c20 */ /* 0x008fe20008400000 */
[----:B------:R-:W-:-:S04]  /*11b40*/  ISETP.GT.AND P0, PT, R0, 0x8, P3 ;  /* 0x000000080000780c */ /* 0x000fc80001f04270 */
[----:B------:R-:W-:-:S05]  /*11b50*/  F2FP.F16.F32.PACK_AB R8, RZ, R8 ;  /* 0x00000008ff08723e */ /* 0x000fca00000000ff */
[----:B------:R3:W-:Y:S04]  /*11b60*/  @P1 STG.E.U16 desc[UR12][R4.64+0x12], R8 ;  /* 0x0000120804001986 */ /* 0x0007e8000c10150c */
[----:B------:R2:W-:Y:S01]  /*11b70*/  @P2 STG.E.U16 desc[UR12][R6.64+0x10], R2 ;  /* 0x0000100206002986 */ /* 0x0005e2000c10150c */
[----:B------:R-:W-:Y:S01]  /*11b80*/  ISETP.GT.AND P3, PT, R3, 0x10, PT ;  /* 0x000000100300780c */ /* 0x000fe20003f64270 */
[----:B------:R-:W-:Y:S01]  /*11b90*/  USHF.L.U32 UR7, UR10, 0x7, URZ ;  /* 0x000000070a077899 */ /* 0x000fe2000800063f */
[----:B-1----:R-:W-:Y:S01]  /*11ba0*/  IMAD.U32 R10, RZ, RZ, UR5 ;  /* 0x00000005ff0a7e24 */ /* 0x002fe2000f8e00ff */
[----:B------:R-:W-:Y:S02]  /*11bb0*/  USHF.L.U32 UR9, UR10, 0x8, URZ ;  /* 0x000000080a097899 */ /* 0x000fe4000800063f */
[----:B------:R-:W-:-:S02]  /*11bc0*/  USHF.L.U64.HI UR6, UR10, 0x7, UR11 ;  /* 0x000000070a067899 */ /* 0x000fc4000801020b */
[----:B------:R-:W-:Y:S02]  /*11bd0*/  USHF.L.U64.HI UR8, UR10, 0x8, UR11 ;  /* 0x000000080a087899 */ /* 0x000fe4000801020b */
[----:B---3--:R-:W-:Y:S02]  /*11be0*/  IMAD.U32 R8, RZ, RZ, UR9 ;  /* 0x00000009ff087e24 */ /* 0x008fe4000f8e00ff */
[----:B--2---:R-:W-:-:S05]  /*11bf0*/  FMUL R2, R9, UR14 ;  /* 0x0000000e09027c20 */ /* 0x004fca0008400000 */
[----:B------:R-:W-:-:S05]  /*11c00*/  F2FP.F16.F32.PACK_AB R2, RZ, R2 ;  /* 0x00000002ff02723e */ /* 0x000fca00000000ff */
[----:B------:R1:W-:Y:S01]  /*11c10*/  @P0 STG.E.U16 desc[UR12][R6.64+0x12], R2 ;  /* 0x0000120206000986 */ /* 0x0003e2000c10150c */
[----:B------:R-:W-:Y:S01]  /*11c20*/  ISETP.GT.AND P0, PT, R0, RZ, P3 ;  /* 0x000000ff0000720c */ /* 0x000fe20001f04270 */
[----:B-1----:R-:W-:-:S05]  /*11c30*/  FMUL R2, R11, UR14 ;  /* 0x0000000e0b027c20 */ /* 0x002fca0008400000 */
[----:B------:R-:W-:-:S07]  /*11c40*/  F2FP.F16.F32.PACK_AB R2, RZ, R2 ;  /* 0x00000002ff02723e */ /* 0x000fce00000000ff */
[----:B------:R1:W-:Y:S01]  /*11c50*/  @P0 STG.E.U16 desc[UR12][R4.64+0x20], R2 ;  /* 0x0000200204000986 */ /* 0x0003e2000c10150c */
[----:B------:R-:W-:Y:S01]  /*11c60*/  IADD3 R10, P0, P1, R10, UR7, R4 ;  /* 0x000000070a0a7c10 */ /* 0x000fe2000f91e004 */
[----:B-1----:R-:W-:-:S05]  /*11c70*/  IMAD.U32 R2, RZ, RZ, UR4 ;  /* 0x00000004ff027e24 */ /* 0x002fca000f8e00ff */
[----:B------:R-:W-:Y:S01]  /*11c80*/  IADD3.X R11, R2, UR6, R5, P0, P1 ;  /* 0x00000006020b7c10 */ /* 0x000fe200087e2405 */
[----:B------:R-:W-:Y:S01]  /*11c90*/  IMAD.U32 R2, RZ, RZ, UR8 ;  /* 0x00000008ff027e24 */ /* 0x000fe2000f8e00ff */
[----:B------:R-:W-:-:S04]  /*11ca0*/  IADD3 R8, P0, P1, R4, UR5, R8 ;  /* 0x0000000504087c10 */ /* 0x000fc8000f91e008 */
[----:B------:R-:W-:Y:S02]  /*11cb0*/  IADD3.X R9, R5, UR4, R2, P0, P1 ;  /* 0x0000000405097c10 */ /* 0x000fe400087e2402 */
[----:B------:R-:W2:Y:S01]  /*11cc0*/  LDL.LU R2, [R1+0x24] ;  /* 0x0000240001027983 */ /* 0x000ea20000300800 */
[----:B------:R-:W-:-:S04]  /*11cd0*/  ISETP.GT.AND P2, PT, R3, 0x11, PT ;  /* 0x000000110300780c */ /* 0x000fc80003f44270 */
[----:B------:R-:W-:Y:S01]  /*11ce0*/  ISETP.GT.AND P0, PT, R0, RZ, P2 ;  /* 0x000000ff0000720c */ /* 0x000fe20001704270 */
[----:B--2---:R-:W-:-:S05]  /*11cf0*/  FMUL R2, R2, UR14 ;  /* 0x0000000e02027c20 */ /* 0x004fca0008400000 */
[----:B------:R-:W-:-:S07]  /*11d00*/  F2FP.F16.F32.PACK_AB R2, RZ, R2 ;  /* 0x00000002ff02723e */ /* 0x000fce00000000ff */
[----:B------:R1:W-:Y:S04]  /*11d10*/  @P0 STG.E.U16 desc[UR12][R4.64+0x22], R2 ;  /* 0x0000220204000986 */ /* 0x0003e8000c10150c */
[----:B-1----:R-:W2:Y:S01]  /*11d20*/  LDL.LU R2, [R1+0x28] ;  /* 0x0000280001027983 */ /* 0x002ea20000300800 */
[----:B------:R-:W-:Y:S01]  /*11d30*/  ISETP.GT.AND P0, PT, R0, 0x8, P3 ;  /* 0x000000080000780c */ /* 0x000fe20001f04270 */
        /* <DEDUP_REMOVED lines=9> */
[----:B------:R-:W-:-:S04]  /*11dd0*/  ISETP.GT.AND P2, PT, R3, 0x18, PT ;  /* 0x000000180300780c */ /* 0x000fc80003f44270 */
[----:B------:R-:W-:Y:S01]  /*11de0*/  ISETP.GT.AND P0, PT, R0, RZ, P2 ;  /* 0x000000ff0000720c */ /* 0x000fe20001704270 */
[----:B--2---:R-:W-:-:S05]  /*11df0*/  FMUL R2, R2, UR14 ;  /* 0x0000000e02027c20 */ /* 0x004fca0008400000 */
[----:B------:R-:W-:-:S07]  /*11e00*/  F2FP.F16.F32.PACK_AB R2, RZ, R2 ;  /* 0x00000002ff02723e */ /* 0x000fce00000000ff */
[----:B------:R1:W-:Y:S04]  /*11e10*/  @P0 STG.E.U16 desc[UR12][R4.64+0x30], R2 ;  /* 0x0000300204000986 */ /* 0x0003e8000c10150c */
[----:B-1----:R-:W2:Y:S01]  /*11e20*/  LDL.LU R2, [R1+0x34] ;  /* 0x0000340001027983 */ /* 0x002ea20000300800 */
[----:B------:R-:W-:-:S04]  /*11e30*/  ISETP.GT.AND P1, PT, R3, 0x19, PT ;  /* 0x000000190300780c */ /* 0x000fc80003f24270 */
[----:B------:R-:W-:Y:S01]  /*11e40*/  ISETP.GT.AND P0, PT, R0, RZ, P1 ;  /* 0x000000ff0000720c */ /* 0x000fe20000f04270 */
[----:B------:R-:W-:Y:S01]  /*11e50*/  FMUL R12, R12, UR14 ;  /* 0x0000000e0c0c7c20 */ /* 0x000fe20008400000 */
[----:B--2---:R-:W-:-:S05]  /*11e60*/  FMUL R2, R2, UR14 ;  /* 0x0000000e02027c20 */ /* 0x004fca0008400000 */
[----:B------:R-:W-:-:S06]  /*11e70*/  F2FP.F16.F32.PACK_AB R2, RZ, R2 ;  /* 0x00000002ff02723e */ /* 0x000fcc00000000ff */
[----:B------:R1:W-:Y:S02]  /*11e80*/  @P0 STG.E.U16 desc[UR12][R4.64+0x32], R2 ;  /* 0x0000320204000986 */ /* 0x0003e4000c10150c */
[----:B-1----:R-:W-:Y:S02]  /*11e90*/  F2FP.F16.F32.PACK_AB R2, RZ, R12 ;  /* 0x0000000cff02723e */ /* 0x002fe400000000ff */
[----:B------:R-:W2:Y:S01]  /*11ea0*/  LDL.LU R12, [R1+0x3c] ;  /* 0x00003c00010c7983 */ /* 0x000ea20000300800 */
[----:B------:R-:W-:-:S13]  /*11eb0*/  ISETP.GT.AND P0, PT, R0, 0x8, P2 ;  /* 0x000000080000780c */ /* 0x000fda0001704270 */
[----:B------:R1:W-:Y:S01]  /*11ec0*/  @P0 STG.E.U16 desc[UR12][R6.64+0x30], R2 ;  /* 0x0000300206000986 */ /* 0x0003e2000c10150c */
[----:B--2---:R-:W-:-:S05]  /*11ed0*/  FMUL R12, R12, UR14 ;  /* 0x0000000e0c0c7c20 */ /* 0x004fca0008400000 */
[----:B------:R-:W-:-:S04]  /*11ee0*/  F2FP.F16.F32.PACK_AB R12, RZ, R12 ;  /* 0x0000000cff0c723e */ /* 0x000fc800000000ff */
[----:B-1----:R-:W-:Y:S02]  /*11ef0*/  PRMT R2, R12, 0x7610, R2 ;  /* 0x000076100c027816 */ /* 0x002fe40000000002 */
[----:B------:R-:W2:Y:S01]  /*11f00*/  LDL.LU R12, [R1+0x40] ;  /* 0x00004000010c7983 */ /* 0x000ea20000300800 */
[----:B------:R-:W-:-:S13]  /*11f10*/  ISETP.GT.AND P0, PT, R0, 0x8, P1 ;  /* 0x000000080000780c */ /* 0x000fda0000f04270 */
[----:B------:R1:W-:Y:S04]  /*11f20*/  @P0 STG.E.U16 desc[UR12][R6.64+0x32], R2 ;  /* 0x0000320206000986 */ /* 0x0003e8000c10150c */
[----:B-1----:R-:W3:Y:S01]  /*11f30*/  LDL.LU R2, [R1+0x48] ;  /* 0x0000480001027983 */ /* 0x002ee20000300800 */
[----:B--2---:R-:W-:-:S05]  /*11f40*/  FMUL R12, R12, UR14 ;  /* 0x0000000e0c0c7c20 */ /* 0x004fca0008400000 */
[----:B------:R-:W-:-:S04]  /*11f50*/  F2FP.F16.F32.PACK_AB R12, RZ, R12 ;  /* 0x0000000cff0c723e */ /* 0x000fc800000000ff */
[----:B------:R-:W-:Y:S02]  /*11f60*/  PRMT R13, R12, 0x7610, R13 ;  /* 0x000076100c0d7816 */ /* 0x000fe4000000000d */
[----:B------:R-:W2:Y:S01]  /*11f70*/  LDL.LU R12, [R1+0x44] ;  /* 0x00004400010c7983 */ /* 0x000ea20000300800 */
[----:B------:R-:W-:-:S04]  /*11f80*/  ISETP.GT.AND P2, PT, R3, 0x20, PT ;  /* 0x000000200300780c */ /* 0x000fc80003f44270 */
[----:B------:R-:W-:Y:S02]  /*11f90*/  ISETP.GT.AND P0, PT, R0, RZ, P2 ;  /* 0x000000ff0000720c */ /* 0x000fe40001704270 */
[----:B------:R-:W-:-:S11]  /*11fa0*/  ISETP.GT.AND P1, PT, R3, 0x21, PT ;  /* 0x000000210300780c */ /* 0x000fd60003f24270 */
[----:B------:R1:W-:Y:S01]  /*11fb0*/  @P0 STG.E.U16 desc[UR12][R4.64+0x40], R13 ;  /* 0x0000400d04000986 */ /* 0x0003e2000c10150c */
[----:B------:R-:W-:Y:S01]  /*11fc0*/  ISETP.GT.AND P0, PT, R0, RZ, P1 ;  /* 0x000000ff0000720c */ /* 0x000fe20000f04270 */
[----:B---3--:R-:W-:-:S05]  /*11fd0*/  FMUL R2, R2, UR14 ;  /* 0x0000000e02027c20 */ /* 0x008fca0008400000 */
[----:B------:R-:W-:-:S04]  /*11fe0*/  F2FP.F16.F32.PACK_AB R2, RZ, R2 ;  /* 0x00000002ff02723e */ /* 0x000fc800000000ff */
[----:B------:R-:W-:Y:S01]  /*11ff0*/  PRMT R14, R2, 0x7610, R14 ;  /* 0x00007610020e7816 */ /* 0x000fe2000000000e */
[----:B------:R-:W-:-:S05]  /*12000*/  FMUL R2, R252, UR14 ;  /* 0x0000000efc027c20 */ /* 0x000fca0008400000 */
[----:B------:R-:W-:-:S04]  /*12010*/  F2FP.F16.F32.PACK_AB R2, RZ, R2 ;  /* 0x00000002ff02723e */ /* 0x000fc800000000ff */
[----:B-1----:R-:W-:Y:S01]  /*12020*/  PRMT R13, R2, 0x7610, R13 ;  /* 0x00007610020d7816 */ /* 0x002fe2000000000d */
[----:B------:R-:W-:-:S05]  /*12030*/  FMUL R2, R251, UR14 ;  /* 0x0000000efb027c20 */ /* 0x000fca0008400000 */
[----:B------:R-:W-:Y:S01]  /*12040*/  F2FP.F16.F32.PACK_AB R2, RZ, R2 ;  /* 0x00000002ff02723e */ /* 0x000fe200000000ff */
[----:B--2---:R-:W-:-:S05]  /*12050*/  FMUL R12, R12, UR14 ;  /* 0x0000000e0c0c7c20 */ /* 0x004fca0008400000 */
[----:B------:R-:W-:-:S05]  /*12060*/  F2FP.F16.F32.PACK_AB R12, RZ, R12 ;  /* 0x0000000cff0c723e */ /* 0x000fca00000000ff */
[----:B------:R1:W-:Y:S01]  /*12070*/  @P0 STG.E.U16 desc[UR12][R4.64+0x42], R12 ;  /* 0x0000420c04000986 */ /* 0x0003e2000c10150c */
[----:B------:R-:W-:Y:S02]  /*12080*/  ISETP.GT.AND P0, PT, R0, 0x8, P2 ;  /* 0x000000080000780c */ /* 0x000fe40001704270 */
[----:B------:R-:W-:-:S11]  /*12090*/  ISETP.GT.AND P2, PT, R3, 0x28, PT ;  /* 0x000000280300780c */ /* 0x000fd60003f44270 */
[----:B------:R2:W-:Y:S01]  /*120a0*/  @P0 STG.E.U16 desc[UR12][R6.64+0x40], R14 ;  /* 0x0000400e06000986 */ /* 0x0005e2000c10150c */
[----:B------:R-:W-:Y:S02]  /*120b0*/  ISETP.GT.AND P0, PT, R0, 0x8, P1 ;  /* 0x000000080000780c */ /* 0x000fe40000f04270 */
[----:B-1----:R-:W-:-:S11]  /*120c0*/  PRMT R12, R2, 0x7610, R12 ;  /* 0x00007610020c7816 */ /* 0x002fd6000000000c */
[----:B------:R1:W-:Y:S01]  /*120d0*/  @P0 STG.E.U16 desc[UR12][R6.64+0x42], R13 ;  /* 0x0000420d06000986 */ /* 0x0003e2000c10150c */
[----:B------:R-:W-:Y:S02]  /*120e0*/  ISETP.GT.AND P0, PT, R0, RZ, P2 ;  /* 0x000000ff0000720c */ /* 0x000fe40001704270 */
[----:B------:R-:W-:Y:S01]  /*120f0*/  ISETP.GT.AND P1, PT, R3, 0x29, PT ;  /* 0x000000290300780c */ /* 0x000fe20003f24270 */
[----:B------:R-:W-:-:S05]  /*12100*/  FMUL R2, R250, UR14 ;  /* 0x0000000efa027c20 */ /* 0x000fca0008400000 */
[----:B------:R-:W-:-:S05]  /*12110*/  F2FP.F16.F32.PACK_AB R2, RZ, R2 ;  /* 0x00000002ff02723e */ /* 0x000fca00000000ff */
[----:B------:R3:W-:Y:S01]  /*12120*/  @P0 STG.E.U16 desc[UR12][R4.64+0x50], R12 ;  /* 0x0000500c04000986 */ /* 0x0007e2000c10150c */
[----:B------:R-:W-:Y:S02]  /*12130*/  ISETP.GT.AND P0, PT, R0, RZ, P1 ;  /* 0x000000ff0000720c */ /* 0x000fe40000f04270 */
[----:B--2---:R-:W-:Y:S01]  /*12140*/  PRMT R14, R2, 0x7610, R14 ;  /* 0x00007610020e7816 */ /* 0x004fe2000000000e */
[----:B------:R-:W-:-:S05]  /*12150*/  FMUL R2, R249, UR14 ;  /* 0x0000000ef9027c20 */ /* 0x000fca0008400000 */
[----:B------:R-:W-:-:S05]  /*12160*/  F2FP.F16.F32.PACK_AB R2, RZ, R2 ;  /* 0x00000002ff02723e */ /* 0x000fca00000000ff */
[----:B------:R2:W-:Y:S01]  /*12170*/  @P0 STG.E.U16 desc[UR12][R4.64+0x52], R14 ;  /* 0x0000520e04000986 */ /* 0x0005e2000c10150c */
[----:B------:R-:W-:Y:S02]  /*12180*/  ISETP.GT.AND P0, PT, R0, 0x8, P2 ;  /* 0x000000080000780c */ /* 0x000fe40001704270 */
[----:B-1----:R-:W-:Y:S01]  /*12190*/  PRMT R13, R2, 0x7610, R13 ;  /* 0x00007610020d7816 */ /* 0x002fe2000000000d */
[----:B------:R-:W-:-:S05]  /*121a0*/  FMUL R2, R248, UR14 ;  /* 0x0000000ef8027c20 */ /* 0x000fca0008400000 */
[----:B------:R-:W-:-:S05]  /*121b0*/  F2FP.F16.F32.PACK_AB R2, RZ, R2 ;  /* 0x00000002ff02723e */ /* 0x000fca00000000ff */
[----:B------:R1:W-:Y:S01]  /*121c0*/  @P0 STG.E.U16 desc[UR12][R6.64+0x50], R13 ;  /* 0x0000500d06000986 */ /* 0x0003e2000c10150c */
[----:B------:R-:W-:Y:S02]  /*121d0*/  ISETP.GT.AND P0, PT, R0, 0x8, P1 ;  /* 0x000000080000780c */ /* 0x000fe40000f04270 */
[----:B---3--:R-:W-:Y:S02]  /*121e0*/  PRMT R12, R2, 0x7610, R12 ;  /* 0x00007610020c7816 */ /* 0x008fe4000000000c */
[----:B------:R-:W-:Y:S01]  /*121f0*/  ISETP.GT.AND P2, PT, R3, 0x30, PT ;  /* 0x000000300300780c */ /* 0x000fe20003f44270 */
[----:B------:R-:W-:-:S08]  /*12200*/  FMUL R2, R247, UR14 ;  /* 0x0000000ef7027c20 */ /* 0x000fd00008400000 */
[----:B------:R3:W-:Y:S01]  /*12210*/  @P0 STG.E.U16 desc[UR12][R6.64+0x52], R12 ;  /* 0x0000520c06000986 */ /* 0x0007e2000c10150c */
[----:B------:R-:W-:Y:S02]  /*12220*/  ISETP.GT.AND P0, PT, R0, RZ, P2 ;  /* 0x000000ff0000720c */ /* 0x000fe40001704270 */
[----:B------:R-:W-:Y:S02]  /*12230*/  F2FP.F16.F32.PACK_AB R2, RZ, R2 ;  /* 0x00000002ff02723e */ /* 0x000fe400000000ff */
[----:B------:R-:W-:Y:S02]  /*12240*/  ISETP.GT.AND P1, PT, R3, 0x31, PT ;  /* 0x000000310300780c */ /* 0x000fe40003f24270 */
[----:B--2---:R-:W-:Y:S01]  /*12250*/  PRMT R14, R2, 0x7610, R14 ;  /* 0x00007610020e7816 */ /* 0x004fe2000000000e */
[----:B------:R-:W-:-:S06]  /*12260*/  FMUL R2, R246, UR14 ;  /* 0x0000000ef6027c20 */ /* 0x000fcc0008400000 */
[----:B------:R2:W-:Y:S01]  /*12270*/  @P0 STG.E.U16 desc[UR12][R4.64+0x60], R14 ;  /* 0x0000600e04000986 */ /* 0x0005e2000c10150c */
[----:B------:R-:W-:Y:S02]  /*12280*/  ISETP.GT.AND P0, PT, R0, RZ, P1 ;  /* 0x000000ff0000720c */ /* 0x000fe40000f04270 */
[----:B------:R-:W-:-:S04]  /*12290*/  F2FP.F16.F32.PACK_AB R2, RZ, R2 ;  /* 0x00000002ff02723e */ /* 0x000fc800000000ff */
[----:B-1----:R-:W-:Y:S01]  /*122a0*/  PRMT R13, R2, 0x7610, R13 ;  /* 0x00007610020d7816 */ /* 0x002fe2000000000d */
[----:B------:R-:W-:-:S06]  /*122b0*/  FMUL R2, R245, UR14 ;  /* 0x0000000ef5027c20 */ /* 0x000fcc0008400000 */
[----:B------:R1:W-:Y:S01]  /*122c0*/  @P0 STG.E.U16 desc[UR12][R4.64+0x62], R13 ;  /* 0x0000620d04000986 */ /* 0x0003e2000c10150c */
[----:B------:R-:W-:Y:S02]  /*122d0*/  ISETP.GT.AND P0, PT, R0, 0x8, P2 ;  /* 0x000000080000780c */ /* 0x000fe40001704270 */
[----:B------:R-:W-:-:S04]  /*122e0*/  F2FP.F16.F32.PACK_AB R2, RZ, R2 ;  /* 0x00000002ff02723e */ /* 0x000fc800000000ff */
[----:B---3--:R-:W-:Y:S01]  /*122f0*/  PRMT R12, R2, 0x7610, R12 ;  /* 0x00007610020c7816 */ /* 0x008fe2000000000c */
[----:B------:R-:W-:-:S06]  /*12300*/  FMUL R2, R244, UR14 ;  /* 0x0000000ef4027c20 */ /* 0x000fcc0008400000 */
[----:B------:R3:W-:Y:S01]  /*12310*/  @P0 STG.E.U16 desc[UR12][R6.64+0x60], R12 ;  /* 0x0000600c06000986 */ /* 0x0007e2000c10150c */
[----:B------:R-:W-:Y:S02]  /*12320*/  ISETP.GT.AND P0, PT, R0, 0x8, P1 ;  /* 0x000000080000780c */ /* 0x000fe40000f04270 */
[----:B------:R-:W-:Y:S02]  /*12330*/  F2FP.F16.F32.PACK_AB R2, RZ, R2 ;  /* 0x00000002ff02723e */ /* 0x000fe400000000ff */
[----:B------:R-:W-:Y:S02]  /*12340*/  ISETP.GT.AND P2, PT, R3, 0x38, PT ;  /* 0x000000380300780c */ /* 0x000fe40003f44270 */
[----:B--2---:R-:W-:Y:S01]  /*12350*/  PRMT R14, R2, 0x7610, R14 ;  /* 0x00007610020e7816 */ /* 0x004fe2000000000e */
[----:B------:R-:W-:-:S06]  /*12360*/  FMUL R2, R243, UR14 ;  /* 0x0000000ef3027c20 */ /* 0x000fcc0008400000 */
[----:B------:R2:W-:Y:S01]  /*12370*/  @P0 STG.E.U16 desc[UR12][R6.64+0x62], R14 ;  /* 0x0000620e06000986 */ /* 0x0005e2000c10150c */
[----:B------:R-:W-:Y:S02]  /*12380*/  ISETP.GT.AND P0, PT, R0, RZ, P2 ;  /* 0x000000ff0000720c */ /* 0x000fe40001704270 */
[----:B------:R-:W-:Y:S02]  /*12390*/  F2FP.F16.F32.PACK_AB R2, RZ, R2 ;  /* 0x00000002ff02723e */ /* 0x000fe400000000ff */
[----:B------:R-:W-:Y:S02]  /*123a0*/  ISETP.GT.AND P1, PT, R3, 0x39, PT ;  /* 0x000000390300780c */ /* 0x000fe40003f24270 */
[----:B-1----:R-:W-:Y:S01]  /*123b0*/  PRMT R13, R2, 0x7610, R13 ;  /* 0x00007610020d7816 */ /* 0x002fe2000000000d */
[----:B------:R-:W-:-:S06]  /*123c0*/  FMUL R2, R242, UR14 ;  /* 0x0000000ef2027c20 */ /* 0x000fcc0008400000 */
[----:B------:R1:W-:Y:S01]  /*123d0*/  @P0 STG.E.U16 desc[UR12][R4.64+0x70], R13 ;  /* 0x0000700d04000986 */ /* 0x0003e2000c10150c */
[----:B------:R-:W-:Y:S02]  /*123e0*/  ISETP.GT.AND P0, PT, R0, RZ, P1 ;  /* 0x000000ff0000720c */ /* 0x000fe40000f04270 */
[----:B------:R-:W-:-:S04]  /*123f0*/  F2FP.F16.F32.PACK_AB R2, RZ, R2 ;  /* 0x00000002ff02723e */ /* 0x000fc800000000ff */
[----:B---3--:R-:W-:Y:S01]  /*12400*/  PRMT R12, R2, 0x7610, R12 ;  /* 0x00007610020c7816 */ /* 0x008fe2000000000c */
[----:B------:R-:W-:-:S06]  /*12410*/  FMUL R2, R241, UR14 ;  /* 0x0000000ef1027c20 */ /* 0x000fcc0008400000 */
[----:B------:R3:W-:Y:S01]  /*12420*/  @P0 STG.E.U16 desc[UR12][R4.64+0x72], R12 ;  /* 0x0000720c04000986 */ /* 0x0007e2000c10150c */
[----:B------:R-:W-:Y:S02]  /*12430*/  ISETP.GT.AND P0, PT, R0, 0x8, P2 ;  /* 0x000000080000780c */ /* 0x000fe40001704270 */
[----:B------:R-:W-:-:S04]  /*12440*/  F2FP.F16.F32.PACK_AB R2, RZ, R2 ;  /* 0x00000002ff02723e */ /* 0x000fc800000000ff */
[----:B--2---:R-:W-:Y:S01]  /*12450*/  PRMT R14, R2, 0x7610, R14 ;  /* 0x00007610020e7816 */ /* 0x004fe2000000000e */
[----:B------:R-:W-:-:S06]  /*12460*/  FMUL R2, R240, UR14 ;  /* 0x0000000ef0027c20 */ /* 0x000fcc0008400000 */
[----:B------:R2:W-:Y:S01]  /*12470*/  @P0 STG.E.U16 desc[UR12][R6.64+0x70], R14 ;  /* 0x0000700e06000986 */ /* 0x0005e2000c10150c */
[----:B------:R-:W-:Y:S02]  /*12480*/  ISETP.GT.AND P0, PT, R0, 0x8, P1 ;  /* 0x000000080000780c */ /* 0x000fe40000f04270 */
[----:B------:R-:W-:Y:S02]  /*12490*/  F2FP.F16.F32.PACK_AB R2, RZ, R2 ;  /* 0x00000002ff02723e */ /* 0x000fe400000000ff */
[----:B------:R-:W-:Y:S02]  /*124a0*/  ISETP.GT.AND P2, PT, R3, 0x40, PT ;  /* 0x000000400300780c */ /* 0x000fe40003f44270 */
[----:B-1----:R-:W-:Y:S01]  /*124b0*/  PRMT R13, R2, 0x7610, R13 ;  /* 0x00007610020d7816 */ /* 0x002fe2000000000d */
[----:B------:R-:W-:-:S06]  /*124c0*/  FMUL R2, R239, UR14 ;  /* 0x0000000eef027c20 */ /* 0x000fcc0008400000 */
[----:B------:R1:W-:Y:S01]  /*124d0*/  @P0 STG.E.U16 desc[UR12][R6.64+0x72], R13 ;  /* 0x0000720d06000986 */ /* 0x0003e2000c10150c */
[----:B------:R-:W-:Y:S02]  /*124e0*/  ISETP.GT.AND P0, PT, R0, RZ, P2 ;  /* 0x000000ff0000720c */ /* 0x000fe40001704270 */
[----:B------:R-:W-:Y:S02]  /*124f0*/  F2FP.F16.F32.PACK_AB R2, RZ, R2 ;  /* 0x00000002ff02723e */ /* 0x000fe400000000ff */
[----:B------:R-:W-:Y:S02]  /*12500*/  ISETP.GT.AND P1, PT, R3, 0x41, PT ;  /* 0x000000410300780c */ /* 0x000fe40003f24270 */
[----:B---3--:R-:W-:Y:S01]  /*12510*/  PRMT R12, R2, 0x7610, R12 ;  /* 0x00007610020c7816 */ /* 0x008fe2000000000c */
[----:B------:R-:W-:-:S06]  /*12520*/  FMUL R2, R238, UR14 ;  /* 0x0000000eee027c20 */ /* 0x000fcc0008400000 */
[----:B------:R3:W-:Y:S01]  /*12530*/  @P0 STG.E.U16 desc[UR12][R4.64+0x80], R12 ;  /* 0x0000800c04000986 */ /* 0x0007e2000c10150c */
[----:B------:R-:W-:Y:S02]  /*12540*/  ISETP.GT.AND P0, PT, R0, RZ, P1 ;  /* 0x000000ff0000720c */ /* 0x000fe40000f04270 */
[----:B------:R-:W-:-:S04]  /*12550*/  F2FP.F16.F32.PACK_AB R2, RZ, R2 ;  /* 0x00000002ff02723e */ /* 0x000fc800000000ff */
[----:B--2---:R-:W-:Y:S01]  /*12560*/  PRMT R14, R2, 0x7610, R14 ;  /* 0x00007610020e7816 */ /* 0x004fe2000000000e */
[----:B------:R-:W-:-:S06]  /*12570*/  FMUL R2, R237, UR14 ;  /* 0x0000000eed027c20 */ /* 0x000fcc0008400000 */
[----:B------:R2:W-:Y:S01]  /*12580*/  @P0 STG.E.U16 desc[UR12][R4.64+0x82], R14 ;  /* 0x0000820e04000986 */ /* 0x0005e2000c10150c */
[----:B------:R-:W-:Y:S02]  /*12590*/  ISETP.GT.AND P0, PT, R0, 0x8, P2 ;  /* 0x000000080000780c */ /* 0x000fe40001704270 */
[----:B------:R-:W-:-:S04]  /*125a0*/  F2FP.F16.F32.PACK_AB R2, RZ, R2 ;  /* 0x00000002ff02723e */ /* 0x000fc800000000ff */
[----:B-1----:R-:W-:Y:S01]  /*125b0*/  PRMT R13, R2, 0x7610, R13 ;  /* 0x00007610020d7816 */ /* 0x002fe2000000000d */
[----:B------:R-:W-:-:S06]  /*125c0*/  FMUL R2, R236, UR14 ;  /* 0x0000000eec027c20 */ /* 0x000fcc0008400000 */
[----:B------:R1:W-:Y:S01]  /*125d0*/  @P0 STG.E.U16 desc[UR12][R6.64+0x80], R13 ;  /* 0x0000800d06000986 */ /* 0x0003e2000c10150c */
[----:B------:R-:W-:Y:S02]  /*125e0*/  ISETP.GT.AND P0, PT, R0, 0x8, P1 ;  /* 0x000000080000780c */ /* 0x000fe40000f04270 */
[----:B------:R-:W-:Y:S02]  /*125f0*/  F2FP.F16.F32.PACK_AB R2, RZ, R2 ;  /* 0x00000002ff02723e */ /* 0x000fe400000000ff */
[----:B------:R-:W-:Y:S02]  /*12600*/  ISETP.GT.AND P2, PT, R3, 0x48, PT ;  /* 0x000000480300780c */ /* 0x000fe40003f44270 */
[----:B---3--:R-:W-:Y:S01]  /*12610*/  PRMT R12, R2, 0x7610, R12 ;  /* 0x00007610020c7816 */ /* 0x008fe2000000000c */
[----:B------:R-:W-:-:S06]  /*12620*/  FMUL R2, R235, UR14 ;  /* 0x0000000eeb027c20 */ /* 0x000fcc0008400000 */
        /* <DEDUP_REMOVED lines=132> */
[----:B------:R-:W-:-:S04]  /*12e70*/  ISETP.GT.AND P0, PT, R3, 0x78, PT ;  /* 0x000000780300780c */ /* 0x000fc80003f04270 */
[----:B------:R-:W-:Y:S02]  /*12e80*/  ISETP.GT.AND P1, PT, R0, RZ, P0 ;  /* 0x000000ff0000720c */ /* 0x000fe40000724270 */
[----:B------:R-:W-:-:S04]  /*12e90*/  F2FP.F16.F32.PACK_AB R2, RZ, R2 ;  /* 0x00000002ff02723e */ /* 0x000fc800000000ff */
[----:B--2---:R-:W-:Y:S01]  /*12ea0*/  PRMT R14, R2, 0x7610, R14 ;  /* 0x00007610020e7816 */ /* 0x004fe2000000000e */
[----:B------:R-:W-:-:S06]  /*12eb0*/  FMUL R2, R18, UR14 ;  /* 0x0000000e12027c20 */ /* 0x000fcc0008400000 */
[----:B------:R-:W-:Y:S01]  /*12ec0*/  @P1 STG.E.U16 desc[UR12][R4.64+0xf0], R14 ;  /* 0x0000f00e04001986 */ /* 0x000fe2000c10150c */
[----:B------:R-:W-:-:S04]  /*12ed0*/  ISETP.GT.AND P1, PT, R3, 0x79, PT ;  /* 0x000000790300780c */ /* 0x000fc80003f24270 */
[----:B------:R-:W-:Y:S02]  /*12ee0*/  ISETP.GT.AND P6, PT, R0, RZ, P1 ;  /* 0x000000ff0000720c */ /* 0x000fe40000fc4270 */
[----:B------:R-:W-:-:S04]  /*12ef0*/  F2FP.F16.F32.PACK_AB R2, RZ, R2 ;  /* 0x00000002ff02723e */ /* 0x000fc800000000ff */
[----:B-1----:R-:W-:Y:S01]  /*12f00*/  PRMT R13, R2, 0x7610, R13 ;  /* 0x00007610020d7816 */ /* 0x002fe2000000000d */
[----:B------:R-:W-:-:S06]  /*12f10*/  FMUL R2, R17, UR14 ;  /* 0x0000000e11027c20 */ /* 0x000fcc0008400000 */
[----:B------:R1:W-:Y:S01]  /*12f20*/  @P6 STG.E.U16 desc[UR12][R4.64+0xf2], R13 ;  /* 0x0000f20d04006986 */ /* 0x0003e2000c10150c */
[----:B------:R-:W-:Y:S02]  /*12f30*/  ISETP.GT.AND P6, PT, R0, 0x8, P0 ;  /* 0x000000080000780c */ /* 0x000fe400007c4270 */
[----:B------:R-:W-:-:S04]  /*12f40*/  F2FP.F16.F32.PACK_AB R2, RZ, R2 ;  /* 0x00000002ff02723e */ /* 0x000fc800000000ff */
[----:B------:R-:W-:-:S07]  /*12f50*/  PRMT R15, R2, 0x7610, R15 ;  /* 0x00007610020f7816 */ /* 0x000fce000000000f */
[----:B---3--:R-:W-:Y:S02]  /*12f60*/  @P6 IMAD.MOV.U32 R12, RZ, RZ, R6 ;  /* 0x000000ffff0c6224 */ /* 0x008fe400078e0006 */
[----:B-1----:R-:W-:-:S05]  /*12f70*/  @P6 IMAD.MOV.U32 R13, RZ, RZ, R7 ;  /* 0x000000ffff0d6224 */ /* 0x002fca00078e0007 */
[----:B------:R1:W-:Y:S01]  /*12f80*/  @P6 STG.E.U16 desc[UR12][R12.64+0xf0], R15 ;  /* 0x0000f00f0c006986 */ /* 0x0003e2000c10150c */
[----:B------:R-:W-:Y:S01]  /*12f90*/  ISETP.GT.AND P6, PT, R0, 0x8, P1 ;  /* 0x000000080000780c */ /* 0x000fe20000fc4270 */
[----:B------:R-:W-:-:S05]  /*12fa0*/  FMUL R2, R16, UR14 ;  /* 0x0000000e10027c20 */ /* 0x000fca0008400000 */
[----:B------:R-:W-:-:S07]  /*12fb0*/  F2FP.F16.F32.PACK_AB R2, RZ, R2 ;  /* 0x00000002ff02723e */ /* 0x000fce00000000ff */
[----:B-1----:R-:W-:Y:S02]  /*12fc0*/  @P6 IMAD.MOV.U32 R12, RZ, RZ, R6 ;  /* 0x000000ffff0c6224 */ /* 0x002fe400078e0006 */
[----:B------:R-:W-:-:S05]  /*12fd0*/  @P6 IMAD.MOV.U32 R13, RZ, RZ, R7 ;  /* 0x000000ffff0d6224 */ /* 0x000fca00078e0007 */
[----:B------:R1:W-:Y:S01]  /*12fe0*/  @P6 STG.E.U16 desc[UR12][R12.64+0xf2], R2 ;  /* 0x0000f2020c006986 */ /* 0x0003e2000c10150c */
[----:B------:R-:W-:-:S04]  /*12ff0*/  IADD3 R6, P6, R4, UR7, RZ ;  /* 0x0000000704067c10 */ /* 0x000fc8000ffde0ff */
[----:B------:R-:W-:Y:S02]  /*13000*/  IADD3.X R7, R5, UR6, RZ, P6, !PT ;  /* 0x0000000605077c10 */ /* 0x000fe4000b7fe4ff */
[----:B------:R-:W-:Y:S01]  /*13010*/  ISETP.GT.AND P6, PT, R0, 0x40, P5 ;  /* 0x000000400000780c */ /* 0x000fe20002fc4270 */
[----:B------:R-:W-:-:S05]  /*13020*/  FMUL R152, R152, UR14 ;  /* 0x0000000e98987c20 */ /* 0x000fca0008400000 */
[----:B------:R-:W-:-:S07]  /*13030*/  F2FP.F16.F32.PACK_AB R152, RZ, R152 ;  /* 0x00000098ff98723e */ /* 0x000fce00000000ff */
[----:B------:R-:W-:Y:S01]  /*13040*/  @P6 STG.E.U16 desc[UR12][R6.64], R152 ;  /* 0x0000009806006986 */ /* 0x000fe2000c10150c */
[----:B------:R-:W-:Y:S01]  /*13050*/  ISETP.GT.AND P6, PT, R3, 0x1, PT ;  /* 0x000000010300780c */ /* 0x000fe20003fc4270 */
[----:B------:R-:W-:-:S03]  /*13060*/  FMUL R153, R153, UR14 ;  /* 0x0000000e99997c20 */ /* 0x000fc60008400000 */
[----:B------:R-:W-:Y:S02]  /*13070*/  ISETP.GT.AND P6, PT, R0, 0x40, P6 ;  /* 0x000000400000780c */ /* 0x000fe400037c4270 */
[----:B------:R-:W-:Y:S01]  /*13080*/  F2FP.F16.F32.PACK_AB R153, RZ, R153 ;  /* 0x00000099ff99723e */ /* 0x000fe200000000ff */
[----:B------:R-:W-:-:S10]  /*13090*/  FMUL R154, R154, UR14 ;  /* 0x0000000e9a9a7c20 */ /* 0x000fd40008400000 */
[----:B------:R-:W-:Y:S01]  /*130a0*/  @P6 STG.E.U16 desc[UR12][R6.64+0x2], R153 ;  /* 0x0000029906006986 */ /* 0x000fe2000c10150c */
[----:B-1----:R-:W-:-:S04]  /*130b0*/  IADD3 R12, P6, R6, UR5, RZ ;  /* 0x00000005060c7c10 */ /* 0x002fc8000ffde0ff */
[----:B------:R-:W-:Y:S02]  /*130c0*/  IADD3.X R13, R7, UR4, RZ, P6, !PT ;  /* 0x00000004070d7c10 */ /* 0x000fe4000b7fe4ff */
[----:B------:R-:W-:Y:S02]  /*130d0*/  ISETP.GT.AND P6, PT, R0, 0x48, P5 ;  /* 0x000000480000780c */ /* 0x000fe40002fc4270 */
[----:B------:R-:W-:-:S11]  /*130e0*/  F2FP.F16.F32.PACK_AB R154, RZ, R154 ;  /* 0x0000009aff9a723e */ /* 0x000fd600000000ff */
[----:B------:R1:W-:Y:S01]  /*130f0*/  @P6 STG.E.U16 desc[UR12][R12.64], R154 ;  /* 0x0000009a0c006986 */ /* 0x0003e2000c10150c */
[----:B------:R-:W-:-:S04]  /*13100*/  IADD3 R14, P6, R6, UR5, RZ ;  /* 0x00000005060e7c10 */ /* 0x000fc8000ffde0ff */
[----:B------:R-:W-:Y:S02]  /*13110*/  IADD3.X R15, R7, UR4, RZ, P6, !PT ;  /* 0x00000004070f7c10 */ /* 0x000fe4000b7fe4ff */
[----:B------:R-:W-:Y:S01]  /*13120*/  ISETP.GT.AND P6, PT, R3, 0x1, PT ;  /* 0x000000010300780c */ /* 0x000fe20003fc4270 */
[----:B------:R-:W-:-:S03]  /*13130*/  FMUL R155, R155, UR14 ;  /* 0x0000000e9b9b7c20 */ /* 0x000fc60008400000 */
[----:B------:R-:W-:Y:S02]  /*13140*/  ISETP.GT.AND P6, PT, R0, 0x48, P6 ;  /* 0x000000480000780c */ /* 0x000fe400037c4270 */
[----:B------:R-:W-:Y:S01]  /*13150*/  F2FP.F16.F32.PACK_AB R155, RZ, R155 ;  /* 0x0000009bff9b723e */ /* 0x000fe200000000ff */
[----:B------:R-:W-:-:S10]  /*13160*/  FMUL R156, R156, UR14 ;  /* 0x0000000e9c9c7c20 */ /* 0x000fd40008400000 */
[----:B------:R-:W-:Y:S01]  /*13170*/  @P6 STG.E.U16 desc[UR12][R14.64+0x2], R155 ;  /* 0x0000029b0e006986 */ /* 0x000fe2000c10150c */
[----:B------:R-:W-:-:S04]  /*13180*/  ISETP.GT.AND P6, PT, R3, 0x8, PT ;  /* 0x000000080300780c */ /* 0x000fc80003fc4270 */
        /* <DEDUP_REMOVED lines=278> */
[----:B------:R-:W-:-:S11]  /*142f0*/  F2FP.F16.F32.PACK_AB R213, RZ, R213 ;  /* 0x000000d5ffd5723e */ /* 0x000fd600000000ff */
[----:B------:R2:W-:Y:S01]  /*14300*/  @P6 STG.E.U16 desc[UR12][R6.64+0xf2], R213 ;  /* 0x0000f2d506006986 */ /* 0x0005e2000c10150c */
[----:B-1----:R-:W-:-:S04]  /*14310*/  IADD3 R12, P6, R4, UR9, RZ ;  /* 0x00000009040c7c10 */ /* 0x002fc8000ffde0ff */
[----:B------:R-:W-:Y:S02]  /*14320*/  IADD3.X R13, R5, UR8, RZ, P6, !PT ;  /* 0x00000008050d7c10 */ /* 0x000fe4000b7fe4ff */
[----:B------:R-:W-:Y:S01]  /*14330*/  ISETP.GT.AND P6, PT, R0, 0x48, P0 ;  /* 0x000000480000780c */ /* 0x000fe200007c4270 */
[----:B------:R-:W-:-:S05]  /*14340*/  FMUL R214, R214, UR14 ;  /* 0x0000000ed6d67c20 */ /* 0x000fca0008400000 */
[----:B------:R-:W-:-:S07]  /*14350*/  F2FP.F16.F32.PACK_AB R214, RZ, R214 ;  /* 0x000000d6ffd6723e */ /* 0x000fce00000000ff */
[----:B--2---:R-:W-:Y:S02]  /*14360*/  @P6 IMAD.MOV.U32 R6, RZ, RZ, R10 ;  /* 0x000000ffff066224 */ /* 0x004fe400078e000a */
[----:B------:R-:W-:Y:S02]  /*14370*/  @P6 IMAD.MOV.U32 R7, RZ, RZ, R11 ;  /* 0x000000ffff076224 */ /* 0x000fe400078e000b */
[----:B------:R-:W-:-:S03]  /*14380*/  FMUL R215, R215, UR14 ;  /* 0x0000000ed7d77c20 */ /* 0x000fc60008400000 */
[----:B------:R1:W-:Y:S01]  /*14390*/  @P6 STG.E.U16 desc[UR12][R6.64+0xf0], R214 ;  /* 0x0000f0d606006986 */ /* 0x0003e2000c10150c */
[----:B------:R-:W-:Y:S02]  /*143a0*/  ISETP.GT.AND P6, PT, R0, 0x48, P1 ;  /* 0x000000480000780c */ /* 0x000fe40000fc4270 */
[----:B------:R-:W-:Y:S01]  /*143b0*/  F2FP.F16.F32.PACK_AB R215, RZ, R215 ;  /* 0x000000d7ffd7723e */ /* 0x000fe200000000ff */
[----:B------:R-:W-:-:S10]  /*143c0*/  FMUL R88, R88, UR14 ;  /* 0x0000000e58587c20 */ /* 0x000fd40008400000 */
[----:B------:R2:W-:Y:S01]  /*143d0*/  @P6 STG.E.U16 desc[UR12][R10.64+0xf2], R215 ;  /* 0x0000f2d70a006986 */ /* 0x0005e2000c10150c */
[----:B------:R-:W-:Y:S02]  /*143e0*/  ISETP.GT.AND P6, PT, R0, 0x80, P5 ;  /* 0x000000800000780c */ /* 0x000fe40002fc4270 */
[----:B------:R-:W-:Y:S01]  /*143f0*/  F2FP.F16.F32.PACK_AB R88, RZ, R88 ;  /* 0x00000058ff58723e */ /* 0x000fe200000000ff */
[----:B------:R-:W-:-:S10]  /*14400*/  FMUL R89, R89, UR14 ;  /* 0x0000000e59597c20 */ /* 0x000fd40008400000 */
[----:B------:R-:W-:Y:S01]  /*14410*/  @P6 STG.E.U16 desc[UR12][R12.64], R88 ;  /* 0x000000580c006986 */ /* 0x000fe2000c10150c */
[----:B------:R-:W-:-:S04]  /*14420*/  ISETP.GT.AND P6, PT, R3, 0x1, PT ;  /* 0x000000010300780c */ /* 0x000fc80003fc4270 */
[----:B------:R-:W-:Y:S02]  /*14430*/  ISETP.GT.AND P6, PT, R0, 0x80, P6 ;  /* 0x000000800000780c */ /* 0x000fe400037c4270 */
[----:B------:R-:W-:-:S11]  /*14440*/  F2FP.F16.F32.PACK_AB R89, RZ, R89 ;  /* 0x00000059ff59723e */ /* 0x000fd600000000ff */
[----:B------:R-:W-:Y:S01]  /*14450*/  @P6 STG.E.U16 desc[UR12][R12.64+0x2], R89 ;  /* 0x000002590c006986 */ /* 0x000fe2000c10150c */
[----:B-1----:R-:W-:-:S04]  /*14460*/  IADD3 R6, P6, R12, UR5, RZ ;  /* 0x000000050c067c10 */ /* 0x002fc8000ffde0ff */
[----:B------:R-:W-:Y:S02]  /*14470*/  IADD3.X R7, R13, UR4, RZ, P6, !PT ;  /* 0x000000040d077c10 */ /* 0x000fe4000b7fe4ff */
[----:B--2---:R-:W-:-:S04]  /*14480*/  IADD3 R10, P6, R12, UR5, RZ ;  /* 0x000000050c0a7c10 */ /* 0x004fc8000ffde0ff */
[----:B------:R-:W-:Y:S02]  /*14490*/  IADD3.X R11, R13, UR4, RZ, P6, !PT ;  /* 0x000000040d0b7c10 */ /* 0x000fe4000b7fe4ff */
[----:B------:R-:W-:Y:S01]  /*144a0*/  ISETP.GT.AND P6, PT, R0, 0x88, P5 ;  /* 0x000000880000780c */ /* 0x000fe20002fc4270 */
[----:B------:R-:W-:-:S05]  /*144b0*/  FMUL R90, R90, UR14 ;  /* 0x0000000e5a5a7c20 */ /* 0x000fca0008400000 */
[----:B------:R-:W-:-:S07]  /*144c0*/  F2FP.F16.F32.PACK_AB R90, RZ, R90 ;  /* 0x0000005aff5a723e */ /* 0x000fce00000000ff */
[----:B------:R1:W-:Y:S01]  /*144d0*/  @P6 STG.E.U16 desc[UR12][R6.64], R90 ;  /* 0x0000005a06006986 */ /* 0x0003e2000c10150c */
[----:B------:R-:W-:Y:S01]  /*144e0*/  ISETP.GT.AND P6, PT, R3, 0x1, PT ;  /* 0x000000010300780c */ /* 0x000fe20003fc4270 */
[----:B------:R-:W-:-:S03]  /*144f0*/  FMUL R91, R91, UR14 ;  /* 0x0000000e5b5b7c20 */ /* 0x000fc60008400000 */
[----:B------:R-:W-:Y:S02]  /*14500*/  ISETP.GT.AND P6, PT, R0, 0x88, P6 ;  /* 0x000000880000780c */ /* 0x000fe400037c4270 */
[----:B------:R-:W-:Y:S01]  /*14510*/  F2FP.F16.F32.PACK_AB R91, RZ, R91 ;  /* 0x0000005bff5b723e */ /* 0x000fe200000000ff */
[----:B------:R-:W-:-:S10]  /*14520*/  FMUL R92, R92, UR14 ;  /* 0x0000000e5c5c7c20 */ /* 0x000fd40008400000 */
[----:B------:R2:W-:Y:S01]  /*14530*/  @P6 STG.E.U16 desc[UR12][R10.64+0x2], R91 ;  /* 0x0000025b0a006986 */ /* 0x0005e2000c10150c */
[----:B------:R-:W-:-:S04]  /*14540*/  ISETP.GT.AND P6, PT, R3, 0x8, PT ;  /* 0x000000080300780c */ /* 0x000fc80003fc4270 */
[----:B------:R-:W-:Y:S02]  /*14550*/  ISETP.GT.AND P6, PT, R0, 0x80, P6 ;  /* 0x000000800000780c */ /* 0x000fe400037c4270 */
[----:B------:R-:W-:Y:S01]  /*14560*/  F2FP.F16.F32.PACK_AB R92, RZ, R92 ;  /* 0x0000005cff5c723e */ /* 0x000fe200000000ff */
[----:B------:R-:W-:-:S10]  /*14570*/  FMUL R93, R93, UR14 ;  /* 0x0000000e5d5d7c20 */ /* 0x000fd40008400000 */
[----:B------:R-:W-:Y:S01]  /*14580*/  @P6 STG.E.U16 desc[UR12][R12.64+0x10], R92 ;  /* 0x0000105c0c006986 */ /* 0x000fe2000c10150c */
[----:B------:R-:W-:-:S04]  /*14590*/  ISETP.GT.AND P6, PT, R3, 0x9, PT ;  /* 0x000000090300780c */ /* 0x000fc80003fc4270 */
[----:B------:R-:W-:Y:S01]  /*145a0*/  ISETP.GT.AND P6, PT, R0, 0x80, P6 ;  /* 0x000000800000780c */ /* 0x000fe200037c4270 */
[----:B-1----:R-:W-:Y:S01]  /*145b0*/  IMAD.U32 R7, RZ, RZ, UR10 ;  /* 0x0000000aff077e24 */ /* 0x002fe2000f8e00ff */
[----:B------:R-:W-:Y:S01]  /*145c0*/  UIMAD UR6, UR11, 0x180, URZ ;  /* 0x000001800b0678a4 */ /* 0x000fe2000f8e023f */
[----:B------:R-:W-:Y:S02]  /*145d0*/  F2FP.F16.F32.PACK_AB R93, RZ, R93 ;  /* 0x0000005dff5d723e */ /* 0x000fe400000000ff */
[----:B------:R-:W-:-:S04]  /*145e0*/  IMAD.WIDE.U32 R4, R7, 0x180, R4 ;  /* 0x0000018007047825 */ /* 0x000fc800078e0004 */
[----:B--2---:R-:W-:-:S04]  /*145f0*/  VIADD R11, R5, UR6 ;  /* 0x00000006050b7c36 */ /* 0x004fc80008000000 */
[----:B------:R-:W-:Y:S01]  /*14600*/  @P6 STG.E.U16 desc[UR12][R12.64+0x12], R93 ;  /* 0x0000125d0c006986 */ /* 0x000fe2000c10150c */
        /* <DEDUP_REMOVED lines=273> */
[----:B------:R-:W-:Y:S02]  /*15720*/  VIADD R5, R5, UR6 ;  /* 0x0000000605057c36 */ /* 0x000fe40008000000 */
[----:B------:R-:W-:-:S08]  /*15730*/  FMUL R150, R150, UR14 ;  /* 0x0000000e96967c20 */ /* 0x000fd00008400000 */
[----:B------:R-:W-:Y:S01]  /*15740*/  @P6 STG.E.U16 desc[UR12][R12.64+0xf2], R149 ;  /* 0x0000f2950c006986 */ /* 0x000fe2000c10150c */
[----:B------:R-:W-:-:S04]  /*15750*/  IADD3 R14, P6, R4, UR5, RZ ;  /* 0x00000005040e7c10 */ /* 0x000fc8000ffde0ff */
[----:B------:R-:W-:Y:S02]  /*15760*/  IADD3.X R15, R5, UR4, RZ, P6, !PT ;  /* 0x00000004050f7c10 */ /* 0x000fe4000b7fe4ff */
        /* <DEDUP_REMOVED lines=10> */
[----:B------:R-:W-:-:S05]  /*15810*/  @P6 IMAD.MOV.U32 R10, RZ, RZ, R4 ;  /* 0x000000ffff0a6224 */ /* 0x000fca00078e0004 */
[----:B------:R1:W-:Y:S01]  /*15820*/  @P6 STG.E.U16 desc[UR12][R10.64], R24 ;  /* 0x000000180a006986 */ /* 0x0003e2000c10150c */
[----:B------:R-:W-:-:S04]  /*15830*/  ISETP.GT.AND P6, PT, R3, 0x1, PT ;  /* 0x000000010300780c */ /* 0x000fc80003fc4270 */
[C---:B------:R-:W-:Y:S01]  /*15840*/  ISETP.GT.AND P6, PT, R0.reuse, 0xc0, P6 ;  /* 0x000000c00000780c */ /* 0x040fe200037c4270 */
[----:B------:R-:W-:Y:S01]  /*15850*/  FMUL R25, R25, UR14 ;  /* 0x0000000e19197c20 */ /* 0x000fe20008400000 */
[----:B------:R-:W-:Y:S01]  /*15860*/  ISETP.GT.AND P5, PT, R0, 0xc8, P5 ;  /* 0x000000c80000780c */ /* 0x000fe20002fa4270 */
[----:B------:R-:W-:-:S03]  /*15870*/  FMUL R26, R26, UR14 ;  /* 0x0000000e1a1a7c20 */ /* 0x000fc60008400000 */
[----:B------:R-:W-:Y:S02]  /*15880*/  F2FP.F16.F32.PACK_AB R25, RZ, R25 ;  /* 0x00000019ff19723e */ /* 0x000fe400000000ff */
[----:B------:R-:W-:-:S05]  /*15890*/  F2FP.F16.F32.PACK_AB R26, RZ, R26 ;  /* 0x0000001aff1a723e */ /* 0x000fca00000000ff */
[----:B-1----:R-:W-:-:S05]  /*158a0*/  @P6 IMAD.MOV.U32 R10, RZ, RZ, R4 ;  /* 0x000000ffff0a6224 */ /* 0x002fca00078e0004 */
[----:B------:R-:W-:Y:S01]  /*158b0*/  @P6 STG.E.U16 desc[UR12][R10.64+0x2], R25 ;  /* 0x000002190a006986 */ /* 0x000fe2000c10150c */
[----:B------:R-:W-:-:S03]  /*158c0*/  ISETP.GT.AND P6, PT, R3, 0x1, PT ;  /* 0x000000010300780c */ /* 0x000fc60003fc4270 */
[----:B------:R-:W-:Y:S01]  /*158d0*/  @P5 STG.E.U16 desc[UR12][R6.64], R26 ;  /* 0x0000001a06005986 */ /* 0x000fe2000c10150c */
[----:B------:R-:W-:Y:S01]  /*158e0*/  ISETP.GT.AND P5, PT, R0, 0xc8, P6 ;  /* 0x000000c80000780c */ /* 0x000fe200037a4270 */
[----:B------:R-:W-:Y:S01]  /*158f0*/  FMUL R27, R27, UR14 ;  /* 0x0000000e1b1b7c20 */ /* 0x000fe20008400000 */
[----:B------:R-:W-:-:S04]  /*15900*/  ISETP.GT.AND P6, PT, R3, 0x8, PT ;  /* 0x000000080300780c */ /* 0x000fc80003fc4270 */
[----:B------:R-:W-:Y:S01]  /*15910*/  F2FP.F16.F32.PACK_AB R27, RZ, R27 ;  /* 0x0000001bff1b723e */ /* 0x000fe200000000ff */
[----:B------:R-:W-:-:S06]  /*15920*/  FMUL R28, R28, UR14 ;  /* 0x0000000e1c1c7c20 */ /* 0x000fcc0008400000 */
[----:B------:R1:W-:Y:S01]  /*15930*/  @P5 STG.E.U16 desc[UR12][R6.64+0x2], R27 ;  /* 0x0000021b06005986 */ /* 0x0003e2000c10150c */
[----:B------:R-:W-:Y:S02]  /*15940*/  ISETP.GT.AND P5, PT, R0, 0xc0, P6 ;  /* 0x000000c00000780c */ /* 0x000fe400037a4270 */
[----:B------:R-:W-:Y:S02]  /*15950*/  F2FP.F16.F32.PACK_AB R28, RZ, R28 ;  /* 0x0000001cff1c723e */ /* 0x000fe400000000ff */
[----:B------:R-:W-:Y:S01]  /*15960*/  ISETP.GT.AND P6, PT, R3, 0x9, PT ;  /* 0x000000090300780c */ /* 0x000fe20003fc4270 */
[----:B------:R-:W-:-:S08]  /*15970*/  FMUL R29, R29, UR14 ;  /* 0x0000000e1d1d7c20 */ /* 0x000fd00008400000 */
        /* <DEDUP_REMOVED lines=11> */
[----:B------:R-:W-:Y:S02]  /*15a30*/  F2FP.F16.F32.PACK_AB R31, RZ, R31 ;  /* 0x0000001fff1f723e */ /* 0x000fe400000000ff */
[----:B------:R-:W-:-:S09]  /*15a40*/  ISETP.GT.AND P6, PT, R3, 0x10, PT ;  /* 0x000000100300780c */ /* 0x000fd20003fc4270 */
[----:B-1----:R-:W-:Y:S02]  /*15a50*/  @P5 IMAD.MOV.U32 R6, RZ, RZ, R14 ;  /* 0x000000ffff065224 */ /* 0x002fe400078e000e */
[----:B------:R-:W-:Y:S02]  /*15a60*/  @P5 IMAD.MOV.U32 R7, RZ, RZ, R15 ;  /* 0x000000ffff075224 */ /* 0x000fe400078e000f */
[----:B------:R-:W-:-:S03]  /*15a70*/  FMUL R32, R32, UR14 ;  /* 0x0000000e20207c20 */ /* 0x000fc60008400000 */
[----:B------:R1:W-:Y:S01]  /*15a80*/  @P5 STG.E.U16 desc[UR12][R6.64+0x12], R31 ;  /* 0x0000121f06005986 */ /* 0x0003e2000c10150c */
[----:B------:R-:W-:Y:S02]  /*15a90*/  ISETP.GT.AND P5, PT, R0, 0xc0, P6 ;  /* 0x000000c00000780c */ /* 0x000fe400037a4270 */
[----:B------:R-:W-:Y:S02]  /*15aa0*/  F2FP.F16.F32.PACK_AB R32, RZ, R32 ;  /* 0x00000020ff20723e */ /* 0x000fe400000000ff */
[----:B------:R-:W-:Y:S01]  /*15ab0*/  ISETP.GT.AND P6, PT, R3, 0x11, PT ;  /* 0x000000110300780c */ /* 0x000fe20003fc4270 */
[----:B------:R-:W-:-:S08]  /*15ac0*/  FMUL R33, R33, UR14 ;  /* 0x0000000e21217c20 */ /* 0x000fd00008400000 */
[----:B------:R-:W-:Y:S01]  /*15ad0*/  @P5 STG.E.U16 desc[UR12][R4.64+0x20], R32 ;  /* 0x0000202004005986 */ /* 0x000fe2000c10150c */
[----:B------:R-:W-:Y:S02]  /*15ae0*/  ISETP.GT.AND P5, PT, R0, 0xc0, P6 ;  /* 0x000000c00000780c */ /* 0x000fe400037a4270 */
[----:B------:R-:W-:-:S11]  /*15af0*/  F2FP.F16.F32.PACK_AB R33, RZ, R33 ;  /* 0x00000021ff21723e */ /* 0x000fd600000000ff */
[----:B------:R-:W-:Y:S01]  /*15b00*/  @P5 STG.E.U16 desc[UR12][R4.64+0x22], R33 ;  /* 0x0000222104005986 */ /* 0x000fe2000c10150c */
[----:B------:R-:W-:-:S04]  /*15b10*/  ISETP.GT.AND P5, PT, R3, 0x10, PT ;  /* 0x000000100300780c */ /* 0x000fc80003fa4270 */
[----:B------:R-:W-:Y:S01]  /*15b20*/  ISETP.GT.AND P5, PT, R0, 0xc8, P5 ;  /* 0x000000c80000780c */ /* 0x000fe20002fa4270 */
[----:B------:R-:W-:-:S05]  /*15b30*/  FMUL R34, R34, UR14 ;  /* 0x0000000e22227c20 */ /* 0x000fca0008400000 */
[----:B------:R-:W-:-:S07]  /*15b40*/  F2FP.F16.F32.PACK_AB R34, RZ, R34 ;  /* 0x00000022ff22723e */ /* 0x000fce00000000ff */
[----:B-1----:R-:W-:Y:S02]  /*15b50*/  @P5 IMAD.MOV.U32 R6, RZ, RZ, R14 ;  /* 0x000000ffff065224 */ /* 0x002fe400078e000e */
[----:B------:R-:W-:-:S05]  /*15b60*/  @P5 IMAD.MOV.U32 R7, RZ, RZ, R15 ;  /* 0x000000ffff075224 */ /* 0x000fca00078e000f */
[----:B------:R1:W-:Y:S01]  /*15b70*/  @P5 STG.E.U16 desc[UR12][R6.64+0x20], R34 ;  /* 0x0000202206005986 */ /* 0x0003e2000c10150c */
[----:B------:R-:W-:Y:S01]  /*15b80*/  ISETP.GT.AND P5, PT, R0, 0xc8, P6 ;  /* 0x000000c80000780c */ /* 0x000fe200037a4270 */
[----:B------:R-:W-:Y:S01]  /*15b90*/  FMUL R35, R35, UR14 ;  /* 0x0000000e23237c20 */ /* 0x000fe20008400000 */
[----:B------:R-:W-:-:S04]  /*15ba0*/  ISETP.GT.AND P6, PT, R3, 0x18, PT ;  /* 0x000000180300780c */ /* 0x000fc80003fc4270 */
[----:B------:R-:W-:-:S07]  /*15bb0*/  F2FP.F16.F32.PACK_AB R35, RZ, R35 ;  /* 0x00000023ff23723e */ /* 0x000fce00000000ff */
        /* <DEDUP_REMOVED lines=225> */
[----:B------:R-:W-:Y:S01]  /*169d0*/  @P5 STG.E.U16 desc[UR12][R6.64+0xc0], R74 ;  /* 0x0000c04a06005986 */ /* 0x000fe2000c10150c */
[----:B------:R-:W-:Y:S01]  /*169e0*/  ISETP.GT.AND P5, PT, R0, 0xc8, P6 ;  /* 0x000000c80000780c */ /* 0x000fe200037a4270 */
[----:B------:R-:W-:Y:S01]  /*169f0*/  FMUL R75, R75, UR14 ;  /* 0x0000000e4b4b7c20 */ /* 0x000fe20008400000 */
[----:B------:R-:W-:-:S04]  /*16a00*/  ISETP.GT.AND P6, PT, R3, 0x68, PT ;  /* 0x000000680300780c */ /* 0x000fc80003fc4270 */
[----:B------:R-:W-:-:S07]  /*16a10*/  F2FP.F16.F32.PACK_AB R75, RZ, R75 ;  /* 0x0000004bff4b723e */ /* 0x000fce00000000ff */
[----:B------:R-:W-:Y:S02]  /*16a20*/  @P5 IMAD.MOV.U32 R2, RZ, RZ, R14 ;  /* 0x000000ffff025224 */ /* 0x000fe400078e000e */
[----:B------:R-:W-:-:S05]  /*16a30*/  @P5 IMAD.MOV.U32 R3, RZ, RZ, R15 ;  /* 0x000000ffff035224 */ /* 0x000fca00078e000f */
[----:B------:R1:W-:Y:S01]  /*16a40*/  @P5 STG.E.U16 desc[UR12][R2.64+0xc2], R75 ;  /* 0x0000c24b02005986 */ /* 0x0003e2000c10150c */
[----:B------:R-:W-:Y:S01]  /*16a50*/  ISETP.GT.AND P5, PT, R0, 0xc0, P6 ;  /* 0x000000c00000780c */ /* 0x000fe200037a4270 */
[----:B------:R-:W-:-:S05]  /*16a60*/  FMUL R76, R76, UR14 ;  /* 0x0000000e4c4c7c20 */ /* 0x000fca0008400000 */
[----:B------:R-:W-:-:S07]  /*16a70*/  F2FP.F16.F32.PACK_AB R76, RZ, R76 ;  /* 0x0000004cff4c723e */ /* 0x000fce00000000ff */
[----:B-1----:R-:W-:Y:S02]  /*16a80*/  @P5 IMAD.MOV.U32 R2, RZ, RZ, R4 ;  /* 0x000000ffff025224 */ /* 0x002fe400078e0004 */
[----:B------:R-:W-:-:S05]  /*16a90*/  @P5 IMAD.MOV.U32 R3, RZ, RZ, R5 ;  /* 0x000000ffff035224 */ /* 0x000fca00078e0005 */
[----:B------:R1:W-:Y:S01]  /*16aa0*/  @P5 STG.E.U16 desc[UR12][R2.64+0xd0], R76 ;  /* 0x0000d04c02005986 */ /* 0x0003e2000c10150c */
[C---:B------:R-:W-:Y:S02]  /*16ab0*/  ISETP.GT.AND P5, PT, R0.reuse, 0xc0, P4 ;  /* 0x000000c00000780c */ /* 0x040fe400027a4270 */
[C---:B------:R-:W-:Y:S01]  /*16ac0*/  ISETP.GT.AND P6, PT, R0.reuse, 0xc8, P6 ;  /* 0x000000c80000780c */ /* 0x040fe200037c4270 */
[----:B------:R-:W-:Y:S01]  /*16ad0*/  FMUL R77, R77, UR14 ;  /* 0x0000000e4d4d7c20 */ /* 0x000fe20008400000 */
[----:B------:R-:W-:Y:S01]  /*16ae0*/  ISETP.GT.AND P4, PT, R0, 0xc8, P4 ;  /* 0x000000c80000780c */ /* 0x000fe20002784270 */
[----:B------:R-:W-:-:S03]  /*16af0*/  FMUL R78, R78, UR14 ;  /* 0x0000000e4e4e7c20 */ /* 0x000fc60008400000 */
[----:B------:R-:W-:-:S05]  /*16b00*/  F2FP.F16.F32.PACK_AB R77, RZ, R77 ;  /* 0x0000004dff4d723e */ /* 0x000fca00000000ff */
[----:B-1----:R-:W-:Y:S02]  /*16b10*/  @P5 IMAD.MOV.U32 R2, RZ, RZ, R4 ;  /* 0x000000ffff025224 */ /* 0x002fe400078e0004 */
[----:B------:R-:W-:Y:S01]  /*16b20*/  @P5 IMAD.MOV.U32 R3, RZ, RZ, R5 ;  /* 0x000000ffff035224 */ /* 0x000fe200078e0005 */
[----:B------:R-:W-:Y:S01]  /*16b30*/  F2FP.F16.F32.PACK_AB R78, RZ, R78 ;  /* 0x0000004eff4e723e */ /* 0x000fe200000000ff */
[----:B------:R-:W-:-:S03]  /*16b40*/  FMUL R79, R79, UR14 ;  /* 0x0000000e4f4f7c20 */ /* 0x000fc60008400000 */
[----:B------:R1:W-:Y:S01]  /*16b50*/  @P5 STG.E.U16 desc[UR12][R2.64+0xd2], R77 ;  /* 0x0000d24d02005986 */ /* 0x0003e2000c10150c */
[----:B------:R-:W-:Y:S02]  /*16b60*/  ISETP.GT.AND P5, PT, R0, 0xc0, P2 ;  /* 0x000000c00000780c */ /* 0x000fe400017a4270 */
[----:B------:R-:W-:Y:S01]  /*16b70*/  F2FP.F16.F32.PACK_AB R79, RZ, R79 ;  /* 0x0000004fff4f723e */ /* 0x000fe200000000ff */
[----:B-1----:R-:W-:Y:S02]  /*16b80*/  @P6 IMAD.MOV.U32 R2, RZ, RZ, R14 ;  /* 0x000000ffff026224 */ /* 0x002fe400078e000e */
[----:B------:R-:W-:-:S05]  /*16b90*/  @P6 IMAD.MOV.U32 R3, RZ, RZ, R15 ;  /* 0x000000ffff036224 */ /* 0x000fca00078e000f */
[----:B------:R1:W-:Y:S01]  /*16ba0*/  @P6 STG.E.U16 desc[UR12][R2.64+0xd0], R78 ;  /* 0x0000d04e02006986 */ /* 0x0003e2000c10150c */
[----:B------:R-:W-:Y:S01]  /*16bb0*/  FMUL R80, R80, UR14 ;  /* 0x0000000e50507c20 */ /* 0x000fe20008400000 */
[----:B-1----:R-:W-:Y:S02]  /*16bc0*/  @P4 IMAD.MOV.U32 R2, RZ, RZ, R14 ;  /* 0x000000ffff024224 */ /* 0x002fe400078e000e */
[----:B------:R-:W-:-:S05]  /*16bd0*/  @P4 IMAD.MOV.U32 R3, RZ, RZ, R15 ;  /* 0x000000ffff034224 */ /* 0x000fca00078e000f */
[----:B------:R1:W-:Y:S01]  /*16be0*/  @P4 STG.E.U16 desc[UR12][R2.64+0xd2], R79 ;  /* 0x0000d24f02004986 */ /* 0x0003e2000c10150c */
[C---:B------:R-:W-:Y:S02]  /*16bf0*/  ISETP.GT.AND P4, PT, R0.reuse, 0xc0, P3 ;  /* 0x000000c00000780c */ /* 0x040fe40001f84270 */
[C---:B------:R-:W-:Y:S01]  /*16c00*/  ISETP.GT.AND P2, PT, R0.reuse, 0xc8, P2 ;  /* 0x000000c80000780c */ /* 0x040fe20001744270 */
[----:B------:R-:W-:Y:S01]  /*16c10*/  FMUL R81, R81, UR14 ;  /* 0x0000000e51517c20 */ /* 0x000fe20008400000 */
[----:B------:R-:W-:Y:S02]  /*16c20*/  F2FP.F16.F32.PACK_AB R80, RZ, R80 ;  /* 0x00000050ff50723e */ /* 0x000fe400000000ff */
[----:B------:R-:W-:Y:S01]  /*16c30*/  ISETP.GT.AND P3, PT, R0, 0xc8, P3 ;  /* 0x000000c80000780c */ /* 0x000fe20001f64270 */
[----:B-1----:R-:W-:Y:S02]  /*16c40*/  @P5 IMAD.MOV.U32 R2, RZ, RZ, R4 ;  /* 0x000000ffff025224 */ /* 0x002fe400078e0004 */
[----:B------:R-:W-:Y:S01]  /*16c50*/  @P5 IMAD.MOV.U32 R3, RZ, RZ, R5 ;  /* 0x000000ffff035224 */ /* 0x000fe200078e0005 */
[----:B------:R-:W-:Y:S01]  /*16c60*/  F2FP.F16.F32.PACK_AB R81, RZ, R81 ;  /* 0x00000051ff51723e */ /* 0x000fe200000000ff */
[----:B------:R-:W-:-:S03]  /*16c70*/  FMUL R82, R82, UR14 ;  /* 0x0000000e52527c20 */ /* 0x000fc60008400000 */
[----:B------:R1:W-:Y:S01]  /*16c80*/  @P5 STG.E.U16 desc[UR12][R2.64+0xe0], R80 ;  /* 0x0000e05002005986 */ /* 0x0003e2000c10150c */
[C---:B------:R-:W-:Y:S02]  /*16c90*/  ISETP.GT.AND P6, PT, R0.reuse, 0xc0, P0 ;  /* 0x000000c00000780c */ /* 0x040fe400007c4270 */
[C---:B------:R-:W-:Y:S02]  /*16ca0*/  ISETP.GT.AND P5, PT, R0.reuse, 0xc0, P1 ;  /* 0x000000c00000780c */ /* 0x040fe40000fa4270 */
[----:B------:R-:W-:Y:S01]  /*16cb0*/  ISETP.GT.AND P0, PT, R0, 0xc8, P0 ;  /* 0x000000c80000780c */ /* 0x000fe20000704270 */
[----:B-1----:R-:W-:Y:S02]  /*16cc0*/  @P4 IMAD.MOV.U32 R2, RZ, RZ, R4 ;  /* 0x000000ffff024224 */ /* 0x002fe400078e0004 */
[----:B------:R-:W-:Y:S01]  /*16cd0*/  @P4 IMAD.MOV.U32 R3, RZ, RZ, R5 ;  /* 0x000000ffff034224 */ /* 0x000fe200078e0005 */
[----:B------:R-:W-:Y:S01]  /*16ce0*/  F2FP.F16.F32.PACK_AB R82, RZ, R82 ;  /* 0x00000052ff52723e */ /* 0x000fe200000000ff */
[----:B------:R-:W-:-:S03]  /*16cf0*/  FMUL R83, R83, UR14 ;  /* 0x0000000e53537c20 */ /* 0x000fc60008400000 */
[----:B------:R1:W-:Y:S01]  /*16d00*/  @P4 STG.E.U16 desc[UR12][R2.64+0xe2], R81 ;  /* 0x0000e25102004986 */ /* 0x0003e2000c10150c */
[----:B------:R-:W-:Y:S01]  /*16d10*/  FMUL R84, R84, UR14 ;  /* 0x0000000e54547c20 */ /* 0x000fe20008400000 */
[----:B------:R-:W-:Y:S01]  /*16d20*/  ISETP.GT.AND P1, PT, R0, 0xc8, P1 ;  /* 0x000000c80000780c */ /* 0x000fe20000f24270 */
[----:B------:R-:W-:Y:S01]  /*16d30*/  FMUL R85, R85, UR14 ;  /* 0x0000000e55557c20 */ /* 0x000fe20008400000 */
[----:B------:R-:W-:Y:S01]  /*16d40*/  F2FP.F16.F32.PACK_AB R83, RZ, R83 ;  /* 0x00000053ff53723e */ /* 0x000fe200000000ff */
[----:B------:R-:W-:Y:S01]  /*16d50*/  FMUL R86, R86, UR14 ;  /* 0x0000000e56567c20 */ /* 0x000fe20008400000 */
[----:B-1----:R-:W-:Y:S02]  /*16d60*/  @P2 IMAD.MOV.U32 R2, RZ, RZ, R14 ;  /* 0x000000ffff022224 */ /* 0x002fe400078e000e */
[----:B------:R-:W-:-:S05]  /*16d70*/  @P2 IMAD.MOV.U32 R3, RZ, RZ, R15 ;  /* 0x000000ffff032224 */ /* 0x000fca00078e000f */
[----:B------:R1:W-:Y:S01]  /*16d80*/  @P2 STG.E.U16 desc[UR12][R2.64+0xe0], R82 ;  /* 0x0000e05202002986 */ /* 0x0003e2000c10150c */
[----:B------:R-:W-:Y:S01]  /*16d90*/  F2FP.F16.F32.PACK_AB R84, RZ, R84 ;  /* 0x00000054ff54723e */ /* 0x000fe200000000ff */
[----:B------:R-:W-:Y:S01]  /*16da0*/  @P5 IMAD.MOV.U32 R6, RZ, RZ, R4 ;  /* 0x000000ffff065224 */ /* 0x000fe200078e0004 */
[----:B------:R-:W-:Y:S01]  /*16db0*/  F2FP.F16.F32.PACK_AB R85, RZ, R85 ;  /* 0x00000055ff55723e */ /* 0x000fe200000000ff */
[----:B------:R-:W-:Y:S01]  /*16dc0*/  @P5 IMAD.MOV.U32 R7, RZ, RZ, R5 ;  /* 0x000000ffff075224 */ /* 0x000fe200078e0005 */
[----:B------:R-:W-:Y:S01]  /*16dd0*/  F2FP.F16.F32.PACK_AB R86, RZ, R86 ;  /* 0x00000056ff56723e */ /* 0x000fe200000000ff */
[----:B-1----:R-:W-:Y:S02]  /*16de0*/  @P3 IMAD.MOV.U32 R2, RZ, RZ, R14 ;  /* 0x000000ffff023224 */ /* 0x002fe400078e000e */
[----:B------:R-:W-:-:S05]  /*16df0*/  @P3 IMAD.MOV.U32 R3, RZ, RZ, R15 ;  /* 0x000000ffff033224 */ /* 0x000fca00078e000f */
[----:B------:R1:W-:Y:S04]  /*16e00*/  @P3 STG.E.U16 desc[UR12][R2.64+0xe2], R83 ;  /* 0x0000e25302003986 */ /* 0x0003e8000c10150c */
[----:B------:R2:W-:Y:S04]  /*16e10*/  @P6 STG.E.U16 desc[UR12][R4.64+0xf0], R84 ;  /* 0x0000f05404006986 */ /* 0x0005e8000c10150c */
[----:B------:R2:W-:Y:S01]  /*16e20*/  @P5 STG.E.U16 desc[UR12][R6.64+0xf2], R85 ;  /* 0x0000f25506005986 */ /* 0x0005e2000c10150c */
[----:B-1----:R-:W-:Y:S02]  /*16e30*/  @P0 IMAD.MOV.U32 R2, RZ, RZ, R14 ;  /* 0x000000ffff020224 */ /* 0x002fe400078e000e */
[----:B------:R-:W-:-:S02]  /*16e40*/  @P0 IMAD.MOV.U32 R3, RZ, RZ, R15 ;  /* 0x000000ffff030224 */ /* 0x000fc400078e000f */
[----:B------:R-:W-:-:S03]  /*16e50*/  FMUL R87, R87, UR14 ;  /* 0x0000000e57577c20 */ /* 0x000fc60008400000 */
[----:B------:R2:W-:Y:S01]  /*16e60*/  @P0 STG.E.U16 desc[UR12][R2.64+0xf0], R86 ;  /* 0x0000f05602000986 */ /* 0x0005e2000c10150c */
[----:B------:R-:W-:Y:S05]  /*16e70*/  @!P1 EXIT ;  /* 0x000000000000994d */ /* 0x000fea0003800000 */
[----:B------:R-:W-:-:S05]  /*16e80*/  F2FP.F16.F32.PACK_AB R87, RZ, R87 ;  /* 0x00000057ff57723e */ /* 0x000fca00000000ff */
[----:B------:R-:W-:Y:S01]  /*16e90*/  STG.E.U16 desc[UR12][R14.64+0xf2], R87 ;  /* 0x0000f2570e007986 */ /* 0x000fe2000c10150c */
[----:B------:R-:W-:Y:S05]  /*16ea0*/  EXIT ;  /* 0x000000000000794d */ /* 0x000fea0003800000 */
.L_x_10:
[----:B------:R-:W-:-:S13]  /*16eb0*/  ISETP.NE.AND P0, PT, RZ, UR6, PT ;  /* 0x00000006ff007c0c */ /* 0x000fda000bf05270 */
[----:B------:R-:W-:Y:S05]  /*16ec0*/  @P0 EXIT ;  /* 0x000000000000094d */ /* 0x000fea0003800000 */
[----:B------:R-:W-:-:S13]  /*16ed0*/  ELECT P0, URZ, PT ;  /* 0x00000000003f782f */ /* 0x000fda0003800000 */
[----:B------:R-:W-:Y:S05]  /*16ee0*/  @!P0 BRA `(.L_x_525) ;  /* 0x0000000800808947 */ /* 0x000fea0003800000 */
[----:B------:R-:W-:-:S06]  /*16ef0*/  UISETP.GE.AND UP0, UPT, UR51, 0x1, UPT ;  /* 0x000000013300788c */ /* 0x000fcc000bf06270 */
[----:B------:R-:W-:-:S13]  /*16f00*/  PLOP3.LUT P0, PT, PT, PT, UP0, 0x80, 0x0 ;  /* 0x000000000000781c */ /* 0x000fda0003f0f008 */
[----:B------:R-:W-:Y:S05]  /*16f10*/  @!P0 BRA `(.L_x_525) ;  /* 0x0000000800748947 */ /* 0x000fea0003800000 */
[----:B------:R-:W0:Y:S01]  /*16f20*/  S2R R4, SR_CTAID.X ;  /* 0x0000000000047919 */ /* 0x000e220000002500 */
[----:B------:R-:W1:Y:S01]  /*16f30*/  LDC.64 R2, c[0x0][0x4f8] ;  /* 0x00013e00ff027b82 */ /* 0x000e620000000a00 */
[----:B------:R-:W-:Y:S01]  /*16f40*/  ULDC.64 UR4, c[0x0][0x4c0] ;  /* 0x0001300000047ab9 */ /* 0x000fe20000000a00 */
[----:B------:R-:W-:Y:S01]  /*16f50*/  ULDC UR6, c[0x0][0x4c8] ;  /* 0x0001320000067ab9 */ /* 0x000fe20000000800 */
[----:B------:R-:W-:Y:S01]  /*16f60*/  LOP3.LUT P0, RZ, R7, 0x1f, RZ, 0xc0, !PT ;  /* 0x0000001f07ff7812 */ /* 0x000fe2000780c0ff */
[----:B------:R-:W-:Y:S01]  /*16f70*/  IMAD.U32 R7, RZ, RZ, UR4 ;  /* 0x00000004ff077e24 */ /* 0x000fe2000f8e00ff */
[----:B------:R-:W-:Y:S01]  /*16f80*/  UIADD3 UR4, UR39, 0x1, URZ ;  /* 0x0000000127047890 */ /* 0x000fe2000fffe03f */
[----:B------:R-:W-:Y:S01]  /*16f90*/  IMAD.U32 R9, RZ, RZ, UR6 ;  /* 0x00000006ff097e24 */ /* 0x000fe2000f8e00ff */
[C---:B------:R-:W-:Y:S01]  /*16fa0*/  ISETP.NE.AND P2, PT, R5.reuse, RZ, PT ;  /* 0x000000ff0500720c */ /* 0x040fe20003f45270 */
[----:B------:R-:W2:Y:S01]  /*16fb0*/  LDC R0, c[0x0][0x500] ;  /* 0x00014000ff007b82 */ /* 0x000ea20000000800 */
[----:B------:R-:W-:Y:S01]  /*16fc0*/  IMAD.U32 R8, RZ, RZ, UR5 ;  /* 0x00000005ff087e24 */ /* 0x000fe2000f8e00ff */
[----:B------:R-:W-:Y:S01]  /*16fd0*/  ISETP.NE.OR P0, PT, R5, RZ, !P0 ;  /* 0x000000ff0500720c */ /* 0x000fe20004705670 */
[----:B------:R-:W-:-:S02]  /*16fe0*/  IMAD.U32 R10, RZ, RZ, UR36 ;  /* 0x00000024ff0a7e24 */ /* 0x000fc4000f8e00ff */
[----:B------:R-:W-:Y:S02]  /*16ff0*/  IMAD.MOV.U32 R15, RZ, RZ, RZ ;  /* 0x000000ffff0f7224 */ /* 0x000fe400078e00ff */
[----:B------:R-:W-:Y:S02]  /*17000*/  IMAD.SHL.U32 R10, R10, 0x80, RZ ;  /* 0x000000800a0a7824 */ /* 0x000fe400078e00ff */
[----:B------:R-:W-:Y:S02]  /*17010*/  IMAD.U32 R16, RZ, RZ, UR4 ;  /* 0x00000004ff107e24 */ /* 0x000fe4000f8e00ff */
[----:B------:R-:W-:Y:S02]  /*17020*/  VIADD R17, R10, 0x40 ;  /* 0x000000400a117836 */ /* 0x000fe40000000000 */
[----:B-1----:R-:W-:Y:S02]  /*17030*/  IMAD R6, R7, UR37, R2 ;  /* 0x0000002507067c24 */ /* 0x002fe4000f8e0202 */
[----:B------:R-:W-:-:S02]  /*17040*/  IMAD R7, R8, UR38, R3 ;  /* 0x0000002608077c24 */ /* 0x000fc4000f8e0203 */
[----:B------:R-:W-:Y:S02]  /*17050*/  IMAD.MOV.U32 R2, RZ, RZ, 0x1 ;  /* 0x00000001ff027424 */ /* 0x000fe400078e00ff */
[----:B------:R-:W-:Y:S02]  /*17060*/  IMAD.MOV.U32 R3, RZ, RZ, RZ ;  /* 0x000000ffff037224 */ /* 0x000fe400078e00ff */
[----:B--2---:R-:W-:Y:S02]  /*17070*/  IMAD R9, R9, UR23, R0 ;  /* 0x0000001709097c24 */ /* 0x004fe4000f8e0200 */
[----:B------:R-:W-:Y:S02]  /*17080*/  IMAD.U32 R0, RZ, RZ, UR15 ;  /* 0x0000000fff007e24 */ /* 0x000fe4000f8e00ff */
[----:B0-----:R-:W-:-:S03]  /*17090*/  IMAD.SHL.U32 R8, R4, 0x100, RZ ;  /* 0x0000010004087824 */ /* 0x001fc600078e00ff */
[----:B------:R-:W-:Y:S01]  /*170a0*/  LOP3.LUT R0, R0, 0x2, RZ, 0xfc, !PT ;  /* 0x0000000200007812 */ /* 0x000fe200078efcff */
[C---:B------:R-:W-:Y:S02]  /*170b0*/  VIADD R11, R8.reuse, 0x40 ;  /* 0x00000040080b7836 */ /* 0x040fe40000000000 */
[C---:B------:R-:W-:Y:S02]  /*170c0*/  VIADD R13, R8.reuse, 0x80 ;  /* 0x00000080080d7836 */ /* 0x040fe40000000000 */
[----:B------:R-:W-:-:S07]  /*170d0*/  VIADD R14, R8, 0xc0 ;  /* 0x000000c0080e7836 */ /* 0x000fce0000000000 */
.L_x_529:
[----:B------:R-:W0:Y:S01]  /*170e0*/  S2R R5, SR_CgaCtaId ;  /* 0x0000000000057919 */ /* 0x000e220000008800 */
[----:B------:R-:W-:-:S04]  /*170f0*/  MOV R4, 0x400 ;  /* 0x0000040000047802 */ /* 0x000fc80000000f00 */
[----:B0-----:R-:W-:Y:S02]  /*17100*/  LEA R12, R5, R4, 0x18 ;  /* 0x00000004050c7211 */ /* 0x001fe400078ec0ff */
[----:B------:R-:W-:-:S03]  /*17110*/  SHF.L.U32 R4, R2, 0x1f, RZ ;  /* 0x0000001f02047819 */ /* 0x000fc600000006ff */
[----:B------:R-:W-:-:S07]  /*17120*/  IMAD R5, R3, 0x8, R12 ;  /* 0x0000000803057824 */ /* 0x000fce00078e020c */
.L_x_526:
[----:B0-----:R0:W1:Y:S02]  /*17130*/  SYNCS.PHASECHK.TRANS64.TRYWAIT P1, [R5+URZ+0x36048], R4 ;  /* 0x03604804050075a7 */ /* 0x001064000802017f */
[----:B-1----:R-:W-:Y:S05]  /*17140*/  @!P1 NANOSLEEP.SYNCS 0x989680 ;  /* 0x009896800000995d */ /* 0x002fea0003900000 */
[----:B------:R-:W1:Y:S02]  /*17150*/  @!P1 SYNCS.PHASECHK.TRANS64 P1, [R5+URZ+0x36048], R4 ;  /* 0x03604804050095a7 */ /* 0x000e64000802007f */
[----:B-1----:R-:W-:Y:S05]  /*17160*/  @!P1 BRA `(.L_x_526) ;  /* 0xfffffffc00f09947 */ /* 0x002fea000383ffff */
[----:B0-----:R-:W0:Y:S02]  /*17170*/  @!P2 LDC R4, c[0x0][0x580] ;  /* 0x00016000ff04ab82 */ /* 0x001e240000000800 */
[----:B0-----:R0:W-:Y:S02]  /*17180*/  @!P2 SYNCS.ARRIVE.TRANS64 RZ, [R5+URZ+0x36000], R4 ;  /* 0x0360000405ffa9a7 */ /* 0x0011e4000800003f */
[----:B0-----:R-:W-:-:S04]  /*17190*/  PRMT R4, R0, 0x9910, RZ ;  /* 0x0000991000047816 */ /* 0x001fc800000000ff */
[----:B------:R-:W-:-:S13]  /*171a0*/  ISETP.NE.AND P1, PT, R4, 0x2, PT ;  /* 0x000000020400780c */ /* 0x000fda0003f25270 */
[----:B------:R-:W-:Y:S05]  /*171b0*/  @P1 BRA `(.L_x_527) ;  /* 0x0000000000041947 */ /* 0x000fea0003800000 */
[----:B------:R-:W-:Y:S01]  /*171c0*/  BPT.TRAP 0x1 ;  /* 0x000000040000795c */ /* 0x000fe20000300000 */
.L_x_527:
[----:B------:R-:W-:Y:S05]  /*171d0*/  @P0 BRA `(.L_x_528) ;  /* 0x0000000000040947 */ /* 0x000fea0003800000 */
[----:B------:R-:W-:Y:S01]  /*171e0*/  BPT.TRAP 0x1 ;  /* 0x000000040000795c */ /* 0x000fe20000300000 */
.L_x_528:
[----:B------:R-:W-:Y:S01]  /*171f0*/  ULDC UR11, c[0x0][0x490] ;  /* 0x00012400000b7ab9 */ /* 0x000fe20000000800 */
[----:B------:R-:W-:Y:S01]  /*17200*/  R2UR UR6, R15 ;  /* 0x000000000f0672ca */ /* 0x000fe200000e0000 */
[----:B------:R-:W-:Y:S01]  /*17210*/  UISETP.NE.AND UP0, UPT, UR11, 0x1, UPT ;  /* 0x000000010b00788c */ /* 0x000fe2000bf05270 */
[----:B------:R-:W-:Y:S01]  /*17220*/  LEA R4, R3, 0x800, 0xd ;  /* 0x0000080003047811 */ /* 0x000fe200078e68ff */
[----:B------:R-:W-:Y:S01]  /*17230*/  ULDC UR10, c[0x0][0x49c] ;  /* 0x00012700000a7ab9 */ /* 0x000fe20000000800 */
[----:B------:R-:W-:Y:S01]  /*17240*/  R2UR UR19, R5 ;  /* 0x00000000051372ca */ /* 0x000fe200000e0000 */
[----:B------:R-:W-:Y:S01]  /*17250*/  UISETP.NE.AND UP1, UPT, UR10, 0x1, UPT ;  /* 0x000000010a00788c */ /* 0x000fe2000bf25270 */
[C---:B------:R-:W-:Y:S01]  /*17260*/  IMAD R5, R3.reuse, 0x2000, R12 ;  /* 0x0000200003057824 */ /* 0x040fe200078e020c */
[----:B------:R-:W-:Y:S01]  /*17270*/  ULDC UR33, c[0x0][0x4a8] ;  /* 0x00012a0000217ab9 */ /* 0x000fe20000000800 */
[----:B------:R-:W-:Y:S01]  /*17280*/  IMAD R4, R3, -0x1000, R4 ;  /* 0xfffff00003047824 */ /* 0x000fe200078e0204 */
[----:B------:R-:W-:Y:S01]  /*17290*/  UIADD3 UR11, -UR11, URZ, URZ ;  /* 0x0000003f0b0b7290 */ /* 0x000fe2000fffe13f */
[----:B------:R-:W-:Y:S01]  /*172a0*/  VIADD R16, R16, 0xffffffff ;  /* 0xffffffff10107836 */ /* 0x000fe20000000000 */
[----:B------:R-:W-:Y:S01]  /*172b0*/  ULDC UR14, c[0x0][0x4cc] ;  /* 0x00013300000e7ab9 */ /* 0x000fe20000000800 */
[----:B------:R-:W-:Y:S01]  /*172c0*/  @UP0 ULDC UR4, c[0x0][0x494] ;  /* 0x0001250000040ab9 */ /* 0x000fe20000000800 */
[----:B------:R-:W-:Y:S01]  /*172d0*/  @UP0 ULDC UR8, c[0x0][0x494] ;  /* 0x0001250000080ab9 */ /* 0x000fe20000000800 */
[----:B------:R-:W-:Y:S01]  /*172e0*/  UIMAD.WIDE.U32 UR4, UR6, UR4, URZ ;  /* 0x00000004060472a5 */ /* 0x000fe2000f8e003f */
[----:B------:R-:W-:Y:S01]  /*172f0*/  IMAD R4, R4, 0x2, R12 ;  /* 0x0000000204047824 */ /* 0x000fe200078e020c */
[----:B------:R-:W-:Y:S01]  /*17300*/  @UP0 ULDC UR7, c[0x0][0x498] ;  /* 0x0001260000070ab9 */ /* 0x000fe20000000800 */
[----:B------:R-:W-:Y:S01]  /*17310*/  UMOV UR18, UR6 ;  /* 0x0000000600127c82 */ /* 0x000fe20008000000 */
[----:B------:R-:W-:Y:S01]  /*17320*/  UIMAD.WIDE.U32 UR8, UR6, UR8, URZ ;  /* 0x00000008060872a5 */ /* 0x000fe2000f8e003f */
[----:B------:R-:W-:Y:S01]  /*17330*/  ISETP.GT.AND P3, PT, R16, 0x1, PT ;  /* 0x000000011000780c */ /* 0x000fe20003f64270 */
[----:B------:R-:W-:Y:S01]  /*17340*/  @UP0 USHF.R.U32.HI UR6, URZ, UR7, UR5 ;  /* 0x000000073f060299 */ /* 0x000fe20008011605 */
[----:B------:R-:W-:Y:S01]  /*17350*/  R2UR UR7, R15 ;  /* 0x000000000f0772ca */ /* 0x000fe200000e0000 */
[----:B------:R-:W-:Y:S01]  /*17360*/  @UP1 ULDC.64 UR16, c[0x0][0x4a0] ;  /* 0x0001280000101ab9 */ /* 0x000fe20000000a00 */
[----:B------:R-:W-:Y:S01]  /*17370*/  @UP0 ULDC UR12, c[0x0][0x498] ;  /* 0x00012600000c0ab9 */ /* 0x000fe20000000800 */
[----:B------:R-:W-:Y:S01]  /*17380*/  UIMAD.WIDE.U32 UR4, UR6, UR16, URZ ;  /* 0x00000010060472a5 */ /* 0x000fe2000f8e003f */
[----:B------:R-:W-:Y:S01]  /*17390*/  R2UR UR8, R12 ;  /* 0x000000000c0872ca */ /* 0x000fe200000e0000 */
[----:B------:R-:W-:Y:S01]  /*173a0*/  @UP0 USHF.R.U32.HI UR18, URZ, UR12, UR9 ;  /* 0x0000000c3f120299 */ /* 0x000fe20008011609 */
[----:B------:R-:W-:Y:S01]  /*173b0*/  R2UR UR16, R5 ;  /* 0x00000000051072ca */ /* 0x000fe200000e0000 */
[----:B------:R-:W-:Y:S01]  /*173c0*/  @UP1 ULDC.64 UR20, c[0x0][0x4a0] ;  /* 0x0001280000141ab9 */ /* 0x000fe20000000a00 */
[----:B------:R-:W-:Y:S01]  /*173d0*/  UISETP.NE.AND UP0, UPT, UR33, 0x1, UPT ;  /* 0x000000012100788c */ /* 0x000fe2000bf05270 */
[----:B------:R-:W-:Y:S01]  /*173e0*/  VIADD R15, R15, 0x20 ;  /* 0x000000200f0f7836 */ /* 0x000fe20000000000 */
[C---:B------:R-:W-:Y:S01]  /*173f0*/  R2UR UR4, R3.reuse ;  /* 0x00000000030472ca */ /* 0x040fe200000e0000 */
[----:B------:R-:W-:Y:S01]  /*17400*/  UIMAD.WIDE.U32 UR12, UR18, UR20, URZ ;  /* 0x00000014120c72a5 */ /* 0x000fe2000f8e003f */
[----:B------:R-:W-:Y:S01]  /*17410*/  VIADD R3, R3, 0x1 ;  /* 0x0000000103037836 */ /* 0x000fe20000000000 */
[----:B------:R-:W-:Y:S01]  /*17420*/  UMOV UR9, UR6 ;  /* 0x0000000600097c82 */ /* 0x000fe20008000000 */
[----:B------:R-:W-:-:S02]  /*17430*/  @UP1 USHF.R.U32.HI UR9, URZ, UR17, UR5 ;  /* 0x000000113f091299 */ /* 0x000fc40008011605 */
[----:B------:R-:W-:Y:S01]  /*17440*/  UIADD3 UR5, UR19, 0x36000, URZ ;  /* 0x0003600013057890 */ /* 0x000fe2000fffe03f */
[----:B------:R-:W-:Y:S01]  /*17450*/  ISETP.NE.AND P1, PT, R3, 0x9, PT ;  /* 0x000000090300780c */ /* 0x000fe20003f25270 */
[----:B------:R-:W-:Y:S01]  /*17460*/  UMOV UR17, UR18 ;  /* 0x0000001200117c82 */ /* 0x000fe20008000000 */
[----:B------:R-:W-:Y:S02]  /*17470*/  @UP1 USHF.R.U32.HI UR17, URZ, UR21, UR13 ;  /* 0x000000153f111299 */ /* 0x000fe4000801160d */
[----:B------:R-:W-:Y:S01]  /*17480*/  UIMAD UR19, UR6, UR11, UR7 ;  /* 0x0000000b061372a4 */ /* 0x000fe2000f8e0207 */
[----:B------:R-:W-:Y:S01]  /*17490*/  SEL R5, RZ, 0x1, P1 ;  /* 0x00000001ff057807 */ /* 0x000fe20000800000 */
[----:B------:R-:W-:Y:S01]  /*174a0*/  ULEA UR4, UR4, UR8, 0xe ;  /* 0x0000000804047291 */ /* 0x000fe2000f8e703f */
[----:B------:R-:W-:Y:S01]  /*174b0*/  R2UR UR8, R4 ;  /* 0x00000000040872ca */ /* 0x000fe200000e0000 */
[----:B------:R-:W-:Y:S01]  /*174c0*/  ULDC.64 UR20, c[0x0][0x198] ;  /* 0x0000660000147ab9 */ /* 0x000fe20000000a00 */
[----:B------:R-:W-:Y:S01]  /*174d0*/  IMAD.U32 R4, R7, 0x20, R6 ;  /* 0x0000002007047824 */ /* 0x000fe200078e0006 */
[----:B------:R-:W-:Y:S01]  /*174e0*/  UIADD3 UR40, UP1, UR20, 0xf0, URZ ;  /* 0x000000f014287890 */ /* 0x000fe2000ff3e03f */
[----:B------:R-:W-:Y:S01]  /*174f0*/  LOP3.LUT R2, R2, R5, RZ, 0x3c, !PT ;  /* 0x0000000502027212 */ /* 0x000fe200078e3cff */
[----:B------:R-:W-:Y:S01]  /*17500*/  UIADD3 UR48, UP2, UR20, 0x1f0, URZ ;  /* 0x000001f014307890 */ /* 0x000fe2000ff5e03f */
[----:B------:R-:W-:Y:S01]  /*17510*/  IMAD.U32 R4, R9, 0x400, R4 ;  /* 0x0000040009047824 */ /* 0x000fe200078e0004 */
[----:B------:R-:W-:Y:S01]  /*17520*/  UIMAD UR11, UR18, UR11, UR7 ;  /* 0x0000000b120b72a4 */ /* 0x000fe2000f8e0207 */
[----:B------:R-:W-:Y:S01]  /*17530*/  SEL R3, R3, RZ, P1 ;  /* 0x000000ff03037207 */ /* 0x000fe20000800000 */
[----:B------:R-:W-:Y:S01]  /*17540*/  @UP0 ULDC UR20, c[0x0][0x4ac] ;  /* 0x00012b0000140ab9 */ /* 0x000fe20000000800 */
[----:B------:R-:W-:Y:S01]  /*17550*/  UIADD3.X UR41, URZ, UR21, URZ, UP1, !UPT ;  /* 0x000000153f297290 */ /* 0x000fe20008ffe43f */
[----:B------:R-:W-:Y:S01]  /*17560*/  R2UR UR50, R4 ;  /* 0x00000000043272ca */ /* 0x000fe200000e0000 */
[----:B------:R-:W-:Y:S01]  /*17570*/  UIADD3.X UR49, URZ, UR21, URZ, UP2, !UPT ;  /* 0x000000153f317290 */ /* 0x000fe200097fe43f */
[----:B------:R-:W-:Y:S01]  /*17580*/  @UP0 ULDC UR46, c[0x0][0x4ac] ;  /* 0x00012b00002e0ab9 */ /* 0x000fe20000000800 */
[----:B------:R-:W-:Y:S01]  /*17590*/  UIADD3 UR30, -UR9, URZ, URZ ;  /* 0x0000003f091e7290 */ /* 0x000fe2000fffe13f */
[----:B------:R-:W-:Y:S01]  /*175a0*/  ULDC UR22, c[0x0][0x4ec] ;  /* 0x00013b0000167ab9 */ /* 0x000fe20000000800 */
[----:B------:R-:W-:-:S02]  /*175b0*/  UIMAD.WIDE.U32 UR20, UR9, UR20, URZ ;  /* 0x00000014091472a5 */ /* 0x000fc4000f8e003f */
[----:B------:R-:W-:Y:S02]  /*175c0*/  UIADD3 UR52, -UR17, URZ, URZ ;  /* 0x0000003f11347290 */ /* 0x000fe4000fffe13f */
[----:B------:R-:W-:Y:S01]  /*175d0*/  UIMAD.WIDE.U32 UR46, UR17, UR46, URZ ;  /* 0x0000002e112e72a5 */ /* 0x000fe2000f8e003f */
[----:B------:R-:W-:Y:S01]  /*175e0*/  @UP0 ULDC UR26, c[0x0][0x4b0] ;  /* 0x00012c00001a0ab9 */ /* 0x000fe20000000800 */
[----:B------:R-:W-:Y:S02]  /*175f0*/  UIMAD UR19, UR19, UR14, UR22 ;  /* 0x0000000e131372a4 */ /* 0x000fe4000f8e0216 */
[----:B------:R-:W-:Y:S01]  /*17600*/  UIMAD UR11, UR11, UR14, UR22 ;  /* 0x0000000e0b0b72a4 */ /* 0x000fe2000f8e0216 */
[----:B------:R-:W-:Y:S02]  /*17610*/  @UP0 ULDC UR34, c[0x0][0x4b0] ;  /* 0x00012c0000220ab9 */ /* 0x000fe40000000800 */
[----:B------:R-:W-:Y:S01]  /*17620*/  UMOV UR22, UR9 ;  /* 0x0000000900167c82 */ /* 0x000fe20008000000 */
[----:B------:R-:W-:Y:S01]  /*17630*/  UIMAD UR30, UR10, UR30, UR6 ;  /* 0x0000001e0a1e72a4 */ /* 0x000fe2000f8e0206 */
[----:B------:R-:W-:Y:S01]  /*17640*/  R2UR UR6, R8 ;  /* 0x00000000080672ca */ /* 0x000fe200000e0000 */
[----:B------:R-:W-:Y:S01]  /*17650*/  UMOV UR14, UR17 ;  /* 0x00000011000e7c82 */ /* 0x000fe20008000000 */
[----:B------:R-:W-:Y:S01]  /*17660*/  UIMAD UR10, UR10, UR52, UR18 ;  /* 0x000000340a0a72a4 */ /* 0x000fe2000f8e0212 */
[----:B------:R-:W-:Y:S01]  /*17670*/  R2UR UR18, R10 ;  /* 0x000000000a1272ca */ /* 0x000fe200000e0000 */
[----:B------:R-:W-:Y:S01]  /*17680*/  @UP0 USHF.R.U32.HI UR22, URZ, UR26, UR21 ;  /* 0x0000001a3f160299 */ /* 0x000fe20008011615 */
[----:B------:R-:W-:Y:S01]  /*17690*/  R2UR UR26, R11 ;  /* 0x000000000b1a72ca */ /* 0x000fe200000e0000 */
[----:B------:R-:W-:Y:S01]  /*176a0*/  ULDC.64 UR12, c[0x0][0x4d0] ;  /* 0x00013400000c7ab9 */ /* 0x000fe20000000a00 */
[----:B------:R-:W-:Y:S01]  /*176b0*/  ULDC.64 UR44, c[0x0][0x4f0] ;  /* 0x00013c00002c7ab9 */ /* 0x000fe20000000a00 */
[----:B------:R-:W-:Y:S01]  /*176c0*/  @UP0 USHF.R.U32.HI UR14, URZ, UR34, UR47 ;  /* 0x000000223f0e0299 */ /* 0x000fe2000801162f */
[----:B------:R-:W-:Y:S01]  /*176d0*/  R2UR UR34, R14 ;  /* 0x000000000e2272ca */ /* 0x000fe200000e0000 */
[----:B------:R-:W-:Y:S01]  /*176e0*/  UIMAD UR20, UR30, UR12, UR44 ;  /* 0x0000000c1e1472a4 */ /* 0x000fe2000f8e022c */
[----:B------:R-:W-:Y:S01]  /*176f0*/  R2UR UR30, R13 ;  /* 0x000000000d1e72ca */ /* 0x000fe200000e0000 */
[----:B------:R-:W-:Y:S01]  /*17700*/  UIMAD UR12, UR10, UR12, UR44 ;  /* 0x0000000c0a0c72a4 */ /* 0x000fe2000f8e022c */
[----:B------:R-:W-:Y:S01]  /*17710*/  R2UR UR10, R17 ;  /* 0x00000000110a72ca */ /* 0x000fe200000e0000 */
[----:B------:R-:W-:-:S02]  /*17720*/  UIADD3 UR21, -UR22, URZ, URZ ;  /* 0x0000003f16157290 */ /* 0x000fc4000fffe13f */
[----:B------:R-:W-:Y:S02]  /*17730*/  UIADD3 UR44, -UR14, URZ, URZ ;  /* 0x0000003f0e2c7290 */ /* 0x000fe4000fffe13f */
[----:B------:R-:W-:Y:S02]  /*17740*/  UIMAD UR21, UR33, UR21, UR9 ;  /* 0x00000015211572a4 */ /* 0x000fe4000f8e0209 */
[----:B------:R-:W-:Y:S02]  /*17750*/  UIADD3 UR24, UR4, 0x1000, URZ ;  /* 0x0000100004187890 */ /* 0x000fe4000fffe03f */
[----:B------:R-:W-:Y:S02]  /*17760*/  UIMAD UR33, UR33, UR44, UR17 ;  /* 0x0000002c212172a4 */ /* 0x000fe4000f8e0211 */
[----:B------:R-:W-:Y:S02]  /*17770*/  UIADD3 UR28, UR4, 0x2000, URZ ;  /* 0x00002000041c7890 */ /* 0x000fe4000fffe03f */
[----:B------:R-:W-:-:S02]  /*17780*/  UIADD3 UR32, UR4, 0x3000, URZ ;  /* 0x0000300004207890 */ /* 0x000fc4000fffe03f */
[----:B------:R-:W-:Y:S02]  /*17790*/  UIADD3 UR16, UR16, 0x24000, URZ ;  /* 0x0002400010107890 */ /* 0x000fe4000fffe03f */
[----:B------:R-:W-:Y:S02]  /*177a0*/  UIMAD UR21, UR21, UR13, UR45 ;  /* 0x0000000d151572a4 */ /* 0x000fe4000f8e022d */
[----:B------:R-:W-:Y:S02]  /*177b0*/  UPRMT UR50, UR50, 0x5410, URZ ;  /* 0x0000541032327896 */ /* 0x000fe4000800003f */
[----:B------:R-:W-:Y:S02]  /*177c0*/  UIADD3 UR8, UR8, 0x24000, URZ ;  /* 0x0002400008087890 */ /* 0x000fe4000fffe03f */
[----:B------:R-:W-:Y:S01]  /*177d0*/  UIMAD UR13, UR33, UR13, UR45 ;  /* 0x0000000d210d72a4 */ /* 0x000fe2000f8e022d */
[----:B------:R-:W-:Y:S01]  /*177e0*/  UMOV UR42, 0x0 ;  /* 0x00000000002a7882 */ /* 0x000fe20000000000 */
[----:B------:R-:W-:Y:S01]  /*177f0*/  UMOV UR43, 0x10000000 ;  /* 0x10000000002b7882 */ /* 0x000fe20000000000 */
[----:B------:R-:W-:Y:S01]  /*17800*/  UMOV UR27, UR7 ;  /* 0x00000007001b7c82 */ /* 0x000fe20008000000 */
[----:B------:R-:W-:Y:S01]  /*17810*/  UMOV UR25, UR5 ;  /* 0x0000000500197c82 */ /* 0x000fe20008000000 */
[----:B------:R-:W-:Y:S01]  /*17820*/  UMOV UR31, UR7 ;  /* 0x00000007001f7c82 */ /* 0x000fe20008000000 */
[----:B------:R-:W-:Y:S01]  /*17830*/  UMOV UR29, UR5 ;  /* 0x00000005001d7c82 */ /* 0x000fe20008000000 */
[----:B------:R0:W-:Y:S01]  /*17840*/  UTMALDG.2D [UR4], [UR40], desc[UR42] ;  /* 0x00002a04280075b4 */ /* 0x0001e20008009000 */
[----:B------:R-:W-:Y:S01]  /*17850*/  UMOV UR35, UR7 ;  /* 0x0000000700237c82 */ /* 0x000fe20008000000 */
[----:B------:R-:W-:Y:S01]  /*17860*/  UMOV UR33, UR5 ;  /* 0x0000000500217c82 */ /* 0x000fe20008000000 */
[----:B------:R-:W-:Y:S01]  /*17870*/  UMOV UR17, UR5 ;  /* 0x0000000500117c82 */ /* 0x000fe20008000000 */
[----:B------:R-:W-:Y:S01]  /*17880*/  UMOV UR9, UR5 ;  /* 0x0000000500097c82 */ /* 0x000fe20008000000 */
[----:B------:R0:W-:Y:S01]  /*17890*/  UTMALDG.2D [UR24], [UR40], desc[UR42] ;  /* 0x00002a18280075b4 */ /* 0x0001e20008009000 */
[----:B------:R0:W-:Y:S01]  /*178a0*/  UTMALDG.2D [UR28], [UR40], desc[UR42] ;  /* 0x00002a1c280075b4 */ /* 0x0001e20008009000 */
[----:B------:R0:W-:Y:S01]  /*178b0*/  UTMALDG.2D [UR32], [UR40], desc[UR42] ;  /* 0x00002a20280075b4 */ /* 0x0001e20008009000 */
[----:B------:R0:W-:Y:S01]  /*178c0*/  UTMALDG.5D.IM2COL [UR16], [UR48], UR50 ;  /* 0x00000010300073b4 */ /* 0x0001e20008060032 */
[----:B------:R0:W-:Y:S02]  /*178d0*/  UTMALDG.5D.IM2COL [UR8], [UR48], UR50 ;  /* 0x00000008300073b4 */ /* 0x0001e40008060032 */
[----:B0-----:R-:W-:Y:S05]  /*178e0*/  @P3 BRA `(.L_x_529) ;  /* 0xfffffff400fc3947 */ /* 0x001fea000383ffff */
.L_x_525:
[----:B------:R-:W-:Y:S01]  /*178f0*/  UISETP.GE.U32.AND UP1, UPT, UR39, 0x9, UPT ;  /* 0x000000092700788c */ /* 0x000fe2000bf26070 */
[----:B------:R-:W-:-:S05]  /*17900*/  IMAD.MOV.U32 R0, RZ, RZ, 0x1 ;  /* 0x00000001ff007424 */ /* 0x000fca00078e00ff */
[----:B------:R-:W-:-:S05]  /*17910*/  PLOP3.LUT P0, PT, PT, PT, UP1, 0x80, 0x0 ;  /* 0x000000000000781c */ /* 0x000fca0003f0f018 */
[----:B------:R-:W-:-:S04]  /*17920*/  @UP1 UIMAD.WIDE.U32 UR4, UR39, 0x38e38e39, URZ ;  /* 0x38e38e39270418a5 */ /* 0x000fc8000f8e003f */
[----:B------:R-:W-:-:S04]  /*17930*/  @UP1 USHF.R.U32.HI UR4, URZ, 0x1, UR5 ;  /* 0x000000013f041899 */ /* 0x000fc80008011605 */
[----:B------:R-:W-:-:S04]  /*17940*/  @UP1 ULOP3.LUT UR4, UR4, 0x1, URZ, 0xc0, !UPT ;  /* 0x0000000104041892 */ /* 0x000fc8000f8ec03f */
[----:B------:R-:W-:-:S04]  /*17950*/  @UP1 UISETP.NE.U32.AND UP0, UPT, UR4, 0x1, UPT ;  /* 0x000000010400188c */ /* 0x000fc8000bf05070 */
[----:B------:R-:W-:-:S04]  /*17960*/  @UP1 UISETP.NE.U32.AND.EX UP0, UPT, URZ, URZ, UPT, UP0 ;  /* 0x0000003f3f00128c */ /* 0x000fc8000bf05100 */
[----:B------:R-:W-:-:S06]  /*17970*/  @UP1 USEL UR4, URZ, 0x1, !UP0 ;  /* 0x000000013f041887 */ /* 0x000fcc000c000000 */
[----:B------:R-:W-:Y:S01]  /*17980*/  @P0 IMAD.U32 R0, RZ, RZ, UR4 ;  /* 0x00000004ff000e24 */ /* 0x000fe2000f8e00ff */
[----:B------:R-:W-:Y:S05]  /*17990*/  WARPSYNC.ALL ;  /* 0x0000000000007948 */ /* 0x000fea0003800000 */
[----:B------:R-:W-:-:S13]  /*179a0*/  ELECT P0, URZ, PT ;  /* 0x00000000003f782f */ /* 0x000fda0003800000 */
[----:B------:R-:W-:Y:S05]  /*179b0*/  @!P0 EXIT ;  /* 0x000000000000894d */ /* 0x000fea0003800000 */
[----:B------:R-:W-:-:S04]  /*179c0*/  ULOP3.LUT UR15, UR15, 0x2, URZ, 0xfc, !UPT ;  /* 0x000000020f0f7892 */ /* 0x000fc8000f8efc3f */
[----:B------:R-:W-:-:S06]  /*179d0*/  UISETP.NE.AND UP0, UPT, UR15, 0x3, UPT ;  /* 0x000000030f00788c */ /* 0x000fcc000bf05270 */
[----:B------:R-:W-:-:S13]  /*179e0*/  PLOP3.LUT P0, PT, PT, PT, UP0, 0x80, 0x0 ;  /* 0x000000000000781c */ /* 0x000fda0003f0f008 */
[----:B------:R-:W-:Y:S05]  /*179f0*/  @!P0 BRA `(.L_x_530) ;  /* 0x0000000000048947 */ /* 0x000fea0003800000 */
[----:B------:R-:W-:Y:S01]  /*17a00*/  BPT.TRAP 0x1 ;  /* 0x000000040000795c */ /* 0x000fe20000300000 */
.L_x_530:
[----:B------:R-:W0:Y:S01]  /*17a10*/  S2UR UR7, SR_CgaCtaId ;  /* 0x00000000000779c3 */ /* 0x000e220000008800 */
[----:B------:R-:W-:Y:S01]  /*17a20*/  UIMAD.WIDE.U32 UR4, UR39, 0x38e38e39, URZ ;  /* 0x38e38e39270478a5 */ /* 0x000fe2000f8e003f */
[----:B------:R-:W-:Y:S01]  /*17a30*/  SHF.L.U32 R2, R0, 0x1f, RZ ;  /* 0x0000001f00027819 */ /* 0x000fe200000006ff */
[----:B------:R-:W-:Y:S02]  /*17a40*/  UMOV UR6, 0x400 ;  /* 0x0000040000067882 */ /* 0x000fe40000000000 */
[----:B------:R-:W-:-:S04]  /*17a50*/  USHF.R.U32.HI UR4, URZ, 0x1, UR5 ;  /* 0x000000013f047899 */ /* 0x000fc80008011605 */
[----:B------:R-:W-:Y:S02]  /*17a60*/  UIMAD UR39, UR4, -0x9, UR39 ;  /* 0xfffffff7042778a4 */ /* 0x000fe4000f8e0227 */
[----:B0-----:R-:W-:-:S04]  /*17a70*/  ULEA UR6, UR7, UR6, 0x18 ;  /* 0x0000000607067291 */ /* 0x001fc8000f8ec03f */
[----:B------:R-:W-:-:S04]  /*17a80*/  UIADD3 UR4, UR6, 0x36048, URZ ;  /* 0x0003604806047890 */ /* 0x000fc8000fffe03f */
[----:B------:R-:W-:-:S12]  /*17a90*/  ULEA UR5, UR39, UR4, 0x3 ;  /* 0x0000000427057291 */ /* 0x000fd8000f8e183f */
.L_x_531:
[----:B0-----:R-:W-:-:S04]  /*17aa0*/  IMAD.U32 R3, RZ, RZ, UR5 ;  /* 0x00000005ff037e24 */ /* 0x001fc8000f8e00ff */
[----:B------:R0:W1:Y:S03]  /*17ab0*/  SYNCS.PHASECHK.TRANS64.TRYWAIT P0, [R3+URZ], R2 ;  /* 0x00000002030075a7 */ /* 0x000066000800017f */
[----:B-1----:R-:W-:Y:S05]  /*17ac0*/  @!P0 NANOSLEEP.SYNCS 0x989680 ;  /* 0x009896800000895d */ /* 0x002fea0003900000 */
[----:B------:R-:W1:Y:S02]  /*17ad0*/  @!P0 SYNCS.PHASECHK.TRANS64 P0, [R3+URZ], R2 ;  /* 0x00000002030085a7 */ /* 0x000e64000800007f */
[----:B-1----:R-:W-:Y:S05]  /*17ae0*/  @!P0 BRA `(.L_x_531) ;  /* 0xfffffffc00ec8947 */ /* 0x002fea000383ffff */
[----:B------:R-:W-:-:S04]  /*17af0*/  UIADD3 UR39, UR39, 0x1, URZ ;  /* 0x0000000127277890 */ /* 0x000fc8000fffe03f */
[----:B------:R-:W-:-:S04]  /*17b00*/  UISETP.NE.AND UP0, UPT, UR39, 0x9, UPT ;  /* 0x000000092700788c */ /* 0x000fc8000bf05270 */
[----:B------:R-:W-:Y:S02]  /*17b10*/  USEL UR5, URZ, 0x1, UP0 ;  /* 0x000000013f057887 */ /* 0x000fe40008000000 */
[----:B------:R-:W-:-:S04]  /*17b20*/  USEL UR39, UR39, URZ, UP0 ;  /* 0x0000003f27277287 */ /* 0x000fc80008000000 */
[----:B0-----:R-:W-:Y:S01]  /*17b30*/  LOP3.LUT R2, R0, UR5, RZ, 0x3c, !PT ;  /* 0x0000000500027c12 */ /* 0x001fe2000f8e3cff */
[----:B------:R-:W-:-:S03]  /*17b40*/  ULEA UR6, UR39, UR4, 0x3 ;  /* 0x0000000427067291 */ /* 0x000fc6000f8e183f */
[----:B------:R-:W-:-:S09]  /*17b50*/  SHF.L.U32 R0, R2, 0x1f, RZ ;  /* 0x0000001f02007819 */ /* 0x000fd200000006ff */
.L_x_532:
        /* <DEDUP_REMOVED lines=9> */
[----:B------:R-:W-:Y:S01]  /*17bf0*/  LOP3.LUT R2, R2, UR5, RZ, 0x3c, !PT ;  /* 0x0000000502027c12 */ /* 0x000fe2000f8e3cff */
[----:B------:R-:W-:-:S03]  /*17c00*/  ULEA UR6, UR39, UR4, 0x3 ;  /* 0x0000000427067291 */ /* 0x000fc6000f8e183f */
[----:B0-----:R-:W-:-:S09]  /*17c10*/  SHF.L.U32 R0, R2, 0x1f, RZ ;  /* 0x0000001f02007819 */ /* 0x001fd200000006ff */
.L_x_533:
        /* <DEDUP_REMOVED lines=12> */
.L_x_534:
        /* <DEDUP_REMOVED lines=12> */
.L_x_535:
        /* <DEDUP_REMOVED lines=12> */
.L_x_536:
        /* <DEDUP_REMOVED lines=12> */
.L_x_537:
        /* <DEDUP_REMOVED lines=12> */
.L_x_538:
        /* <DEDUP_REMOVED lines=12> */
.L_x_539:
[----:B0-----:R-:W-:-:S04]  /*180a0*/  IMAD.U32 R3, RZ, RZ, UR39 ;  /* 0x00000027ff037e24 */ /* 0x001fc8000f8e00ff */
[----:B------:R0:W1:Y:S03]  /*180b0*/  SYNCS.PHASECHK.TRANS64.TRYWAIT P0, [R3+URZ], R0 ;  /* 0x00000000030075a7 */ /* 0x000066000800017f */
[----:B-1----:R-:W-:Y:S05]  /*180c0*/  @!P0 NANOSLEEP.SYNCS 0x989680 ;  /* 0x009896800000895d */ /* 0x002fea0003900000 */
[----:B------:R-:W1:Y:S02]  /*180d0*/  @!P0 SYNCS.PHASECHK.TRANS64 P0, [R3+URZ], R0 ;  /* 0x00000000030085a7 */ /* 0x000e64000800007f */
[----:B-1----:R-:W-:Y:S05]  /*180e0*/  @P0 EXIT ;  /* 0x000000000000094d */ /* 0x002fea0003800000 */
[----:B------:R-:W-:Y:S05]  /*180f0*/  BRA `(.L_x_539) ;  /* 0xfffffffc00e87947 */ /* 0x000fea000383ffff */
.L_x_540:
[----:B------:R-:W-:-:S00]  /*18100*/  BRA `(.L_x_540) ;  /* 0xfffffffc00fc7947 */ /* 0x000fc0000383ffff */
[----:B------:R-:W-:-:S00]  /*18110*/  NOP ;  /* 0x0000000000007918 */ /* 0x000fc00000000000 */
        /* <DEDUP_REMOVED lines=14> */
.L_x_541:


//--------------------- .nv.shared._ZN7cutlass13device_kernelINS_4conv6kernel13ConvUniversalINS1_16ConvProblemShapeILNS1_8OperatorE2ELi3EEENS1_10collective14CollectiveConvINS1_46MainloopSm90TmaGmmaWarpSpecializedImplicitGemmILS5_2ELi9ELi3EN4cute5tupleIJNSA_1CILi1EEESD_SD_EEENS1_36KernelImplicitTmaWarpSpecializedSm90ELi1EEENSB_IJNSC_ILi256EEENSB_IJNSC_ILi128EEEEEENSB_IJNSC_ILi32EEEEEEEEENS_6half_tESN_NSA_8TiledMMAINSA_8MMA_AtomIJNSA_4SM904GMMA26MMA_64x128x16_F32F16F16_SSILNSR_5MajorE1ELST_1ELNSR_7ScaleInE1ELSU_1EEEEEENSA_6LayoutISE_NSB_IJNSC_ILi0EEESY_SY_EEEEENSB_IJNSA_10UnderscoreES11_S11_EEEEENS7_6detail26Sm90ImplicitGemmTileTraitsINSA_13SM90_TMA_LOADENSA_14ComposedLayoutINSA_7SwizzleILi3ELi4ELi3EEENSA_18smem_ptr_flag_bitsILi16EEENSX_INSB_IJNSB_IJNSC_ILi64EEENSC_ILi4EEEEEENSB_IJNSC_ILi8EEES1D_EEENSB_IJSD_NSC_ILi9EEEEEEEEENSB_IJNSB_IJSD_NSC_ILi2048EEEEEENSB_IJS1C_NSC_ILi512EEEEEENSB_IJSY_NSC_ILi8192EEEEEEEEEEEEEvEENS15_INSA_20SM90_TMA_LOAD_IM2COLENS17_IS19_S1B_NSX_INSB_IJNSB_IJS1C_NSC_ILi2EEEEEES1G_S1I_EEENSB_IJS1L_S1N_NSB_IJSY_NSC_ILi4096EEEEEEEEEEEEEvEEEENS_8epilogue10collective6detail29Sm90TmaWarpSpecializedAdapterINS26_15DefaultEpilogueISN_NSB_IJlNSB_IJSD_lllEEESY_EEES2B_NS25_6thread17LinearCombinationISN_Li1EffLNS2C_9ScaleType4KindE0ELNS_15FloatRoundStyleE2ESN_EENS_4gemm15EpilogueDefaultEEEEEvvEEEEvNT_6ParamsE --------------------------
	.section	.nv.shared._ZN7cutlass13device_kernelINS_4conv6kernel13ConvUniversalINS1_16ConvProblemShapeILNS1_8OperatorE2ELi3EEENS1_10collective14CollectiveConvINS1_46MainloopSm90TmaGmmaWarpSpecializedImplicitGemmILS5_2ELi9ELi3EN4cute5tupleIJNSA_1CILi1EEESD_SD_EEENS1_36KernelImplicitTmaWarpSpecializedSm90ELi1EEENSB_IJNSC_ILi256EEENSB_IJNSC_ILi128EEEEEENSB_IJNSC_ILi32EEEEEEEEENS_6half_tESN_NSA_8TiledMMAINSA_8MMA_AtomIJNSA_4SM904GMMA26MMA_64x128x16_F32F16F16_SSILNSR_5MajorE1ELST_1ELNSR_7ScaleInE1ELSU_1EEEEEENSA_6LayoutISE_NSB_IJNSC_ILi0EEESY_SY_EEEEENSB_IJNSA_10UnderscoreES11_S11_EEEEENS7_6detail26Sm90ImplicitGemmTileTraitsINSA_13SM90_TMA_LOADENSA_14ComposedLayoutINSA_7SwizzleILi3ELi4ELi3EEENSA_18smem_ptr_flag_bitsILi16EEENSX_INSB_IJNSB_IJNSC_ILi64EEENSC_ILi4EEEEEENSB_IJNSC_ILi8EEES1D_EEENSB_IJSD_NSC_ILi9EEEEEEEEENSB_IJNSB_IJSD_NSC_ILi2048EEEEEENSB_IJS1C_NSC_ILi512EEEEEENSB_IJSY_NSC_ILi8192EEEEEEEEEEEEEvEENS15_INSA_20SM90_TMA_LOAD_IM2COLENS17_IS19_S1B_NSX_INSB_IJNSB_IJS1C_NSC_ILi2EEEEEES1G_S1I_EEENSB_IJS1L_S1N_NSB_IJSY_NSC_ILi4096EEEEEEEEEEEEEvEEEENS_8epilogue10collective6detail29Sm90TmaWarpSpecializedAdapterINS26_15DefaultEpilogueISN_NSB_IJlNSB_IJSD_lllEEESY_EEES2B_NS25_6thread17LinearCombinationISN_Li1EffLNS2C_9ScaleType4KindE0ELNS_15FloatRoundStyleE2ESN_EENS_4gemm15EpilogueDefaultEEEEEvvEEEEvNT_6ParamsE,"aw",@nobits
	.sectionflags	@""
	.align	16
	.zero		1024


//--------------------- .nv.shared.reserved.0     --------------------------
	.section	.nv.shared.reserved.0,"aw",@nobits
	.weak		__nv_reservedSMEM_offset_0_alias
	.size		__nv_reservedSMEM_offset_0_alias, 0, 0
	.other		__nv_reservedSMEM_offset_0_alias,@"STO_CUDA_RESERVED_SHARED STV_DEFAULT"
__nv_reservedSMEM_offset_0_alias:
	.zero		0


//--------------------- .nv.global                --------------------------
	.section	.nv.global,"aw",@nobits
.nv.global:
	.type		_ZN39_INTERNAL_a20c4788_4_k_cu_295e6405_34764cute1_E,@object
	.size		_ZN39_INTERNAL_a20c4788_4_k_cu_295e6405_34764cute1_E,(_ZN39_INTERNAL_a20c4788_4_k_cu_295e6405_34764cuda3std3__45__cpo6cbeginE - _ZN39_INTERNAL_a20c4788_4_k_cu_295e6405_34764cute1_E)
_ZN39_INTERNAL_a20c4788_4_k_cu_295e6405_34764cute1_E:
	.zero		1
	.type		_ZN39_INTERNAL_a20c4788_4_k_cu_295e6405_34764cuda3std3__45__cpo6cbeginE,@object
	.size		_ZN39_INTERNAL_a20c4788_4_k_cu_295e6405_34764cuda3std3__45__cpo6cbeginE,(_ZN39_INTERNAL_a20c4788_4_k_cu_295e6405_34764cuda3std3__48in_placeE - _ZN39_INTERNAL_a20c4788_4_k_cu_295e6405_34764cuda3std3__45__cpo6cbeginE)
_ZN39_INTERNAL_a20c4788_4_k_cu_295e6405_34764cuda3std3__45__cpo6cbeginE:
	.zero		1
	.type		_ZN39_INTERNAL_a20c4788_4_k_cu_295e6405_34764cuda3std3__48in_placeE,@object
	.size		_ZN39_INTERNAL_a20c4788_4_k_cu_295e6405_34764cuda3std3__48in_placeE,(_ZN39_INTERNAL_a20c4788_4_k_cu_295e6405_34764cuda3std6ranges3__45__cpo9iter_moveE - _ZN39_INTERNAL_a20c4788_4_k_cu_295e6405_34764cuda3std3__48in_placeE)
_ZN39_INTERNAL_a20c4788_4_k_cu_295e6405_34764cuda3std3__48in_placeE:
	.zero		1
	.type		_ZN39_INTERNAL_a20c4788_4_k_cu_295e6405_34764cuda3std6ranges3__45__cpo9iter_moveE,@object
	.size		_ZN39_INTERNAL_a20c4788_4_k_cu_295e6405_34764cuda3std6ranges3__45__cpo9iter_moveE,(_ZN39_INTERNAL_a20c4788_4_k_cu_295e6405_34764cuda3std3__45__cpo5beginE - _ZN39_INTERNAL_a20c4788_4_k_cu_295e6405_34764cuda3std6ranges3__45__cpo9iter_moveE)
_ZN39_INTERNAL_a20c4788_4_k_cu_295e6405_34764cuda3std6ranges3__45__cpo9iter_moveE:
	.zero		1
	.type		_ZN39_INTERNAL_a20c4788_4_k_cu_295e6405_34764cuda3std3__45__cpo5beginE,@object
	.size		_ZN39_INTERNAL_a20c4788_4_k_cu_295e6405_34764cuda3std3__45__cpo5beginE,(_ZN39_INTERNAL_a20c4788_4_k_cu_295e6405_34764cuda3std3__441_GLOBAL__N__a20c4788_4_k_cu_295e6405_34766ignoreE - _ZN39_INTERNAL_a20c4788_4_k_cu_295e6405_34764cuda3std3__45__cpo5beginE)
_ZN39_INTERNAL_a20c4788_4_k_cu_295e6405_34764cuda3std3__45__cpo5beginE:
	.zero		1
	.type		_ZN39_INTERNAL_a20c4788_4_k_cu_295e6405_34764cuda3std3__441_GLOBAL__N__a20c4788_4_k_cu_295e6405_34766ignoreE,@object
	.size		_ZN39_INTERNAL_a20c4788_4_k_cu_295e6405_34764cuda3std3__441_GLOBAL__N__a20c4788_4_k_cu_295e6405_34766ignoreE,(_ZN39_INTERNAL_a20c4788_4_k_cu_295e6405_34764cute7productE - _ZN39_INTERNAL_a20c4788_4_k_cu_295e6405_34764cuda3std3__441_GLOBAL__N__a20c4788_4_k_cu_295e6405_34766ignoreE)
_ZN39_INTERNAL_a20c4788_4_k_cu_295e6405_34764cuda3std3__441_GLOBAL__N__a20c4788_4_k_cu_295e6405_34766ignoreE:
	.zero		1
	.type		_ZN39_INTERNAL_a20c4788_4_k_cu_295e6405_34764cute7productE,@object
	.size		_ZN39_INTERNAL_a20c4788_4_k_cu_295e6405_34764cute7productE,(_ZN39_INTERNAL_a20c4788_4_k_cu_295e6405_34764cuda3std3__45__cpo3endE - _ZN39_INTERNAL_a20c4788_4_k_cu_295e6405_34764cute7productE)
_ZN39_INTERNAL_a20c4788_4_k_cu_295e6405_34764cute7productE:
	.zero		1
	.type		_ZN39_INTERNAL_a20c4788_4_k_cu_295e6405_34764cuda3std3__45__cpo3endE,@object
	.size		_ZN39_INTERNAL_a20c4788_4_k_cu_295e6405_34764cuda3std3__45__cpo3endE,(_ZN39_INTERNAL_a20c4788_4_k_cu_295e6405_34764cuda3std3__419piecewise_constructE - _ZN39_INTERNAL_a20c4788_4_k_cu_295e6405_34764cuda3std3__45__cpo3endE)
_ZN39_INTERNAL_a20c4788_4_k_cu_295e6405_34764cuda3std3__45__cpo3endE:
	.zero		1
	.type		_ZN39_INTERNAL_a20c4788_4_k_cu_295e6405_34764cuda3std3__419piecewise_constructE,@object
	.size		_ZN39_INTERNAL_a20c4788_4_k_cu_295e6405_34764cuda3std3__419piecewise_constructE,(_ZN39_INTERNAL_a20c4788_4_k_cu_295e6405_34764cuda3std3__45__cpo4cendE - _ZN39_INTERNAL_a20c4788_4_k_cu_295e6405_34764cuda3std3__419piecewise_constructE)
_ZN39_INTERNAL_a20c4788_4_k_cu_295e6405_34764cuda3std3__419piecewise_constructE:
	.zero		1
	.type		_ZN39_INTERNAL_a20c4788_4_k_cu_295e6405_34764cuda3std3__45__cpo4cendE,@object
	.size		_ZN39_INTERNAL_a20c4788_4_k_cu_295e6405_34764cuda3std3__45__cpo4cendE,(_ZN39_INTERNAL_a20c4788_4_k_cu_295e6405_34764cuda3std6ranges3__45__cpo4swapE - _ZN39_INTERNAL_a20c4788_4_k_cu_295e6405_34764cuda3std3__45__cpo4cendE)
_ZN39_INTERNAL_a20c4788_4_k_cu_295e6405_34764cuda3std3__45__cpo4cendE:
	.zero		1
	.type		_ZN39_INTERNAL_a20c4788_4_k_cu_295e6405_34764cuda3std6ranges3__45__cpo4swapE,@object
	.size		_ZN39_INTERNAL_a20c4788_4_k_cu_295e6405_34764cuda3std6ranges3__45__cpo4swapE,(.L_7 - _ZN39_INTERNAL_a20c4788_4_k_cu_295e6405_34764cuda3std6ranges3__45__cpo4swapE)
_ZN39_INTERNAL_a20c4788_4_k_cu_295e6405_34764cuda3std6ranges3__45__cpo4swapE:
	.zero		1
.L_7:


//--------------------- .nv.constant0._ZN7cutlass13device_kernelINS_4conv6kernel13ConvUniversalINS1_16ConvProblemShapeILNS1_8OperatorE2ELi3EEENS1_10collective14CollectiveConvINS1_46MainloopSm90TmaGmmaWarpSpecializedImplicitGemmILS5_2ELi9ELi3EN4cute5tupleIJNSA_1CILi1EEESD_SD_EEENS1_36KernelImplicitTmaWarpSpecializedSm90ELi1EEENSB_IJNSC_ILi256EEENSB_IJNSC_ILi128EEEEEENSB_IJNSC_ILi32EEEEEEEEENS_6half_tESN_NSA_8TiledMMAINSA_8MMA_AtomIJNSA_4SM904GMMA26MMA_64x128x16_F32F16F16_SSILNSR_5MajorE1ELST_1ELNSR_7ScaleInE1ELSU_1EEEEEENSA_6LayoutISE_NSB_IJNSC_ILi0EEESY_SY_EEEEENSB_IJNSA_10UnderscoreES11_S11_EEEEENS7_6detail26Sm90ImplicitGemmTileTraitsINSA_13SM90_TMA_LOADENSA_14ComposedLayoutINSA_7SwizzleILi3ELi4ELi3EEENSA_18smem_ptr_flag_bitsILi16EEENSX_INSB_IJNSB_IJNSC_ILi64EEENSC_ILi4EEEEEENSB_IJNSC_ILi8EEES1D_EEENSB_IJSD_NSC_ILi9EEEEEEEEENSB_IJNSB_IJSD_NSC_ILi2048EEEEEENSB_IJS1C_NSC_ILi512EEEEEENSB_IJSY_NSC_ILi8192EEEEEEEEEEEEEvEENS15_INSA_20SM90_TMA_LOAD_IM2COLENS17_IS19_S1B_NSX_INSB_IJNSB_IJS1C_NSC_ILi2EEEEEES1G_S1I_EEENSB_IJS1L_S1N_NSB_IJSY_NSC_ILi4096EEEEEEEEEEEEEvEEEENS_8epilogue10collective6detail29Sm90TmaWarpSpecializedAdapterINS26_15DefaultEpilogueISN_NSB_IJlNSB_IJSD_lllEEESY_EEES2B_NS25_6thread17LinearCombinationISN_Li1EffLNS2C_9ScaleType4KindE0ELNS_15FloatRoundStyleE2ESN_EENS_4gemm15EpilogueDefaultEEEEEvvEEEEvNT_6ParamsE --------------------------
	.section	.nv.constant0._ZN7cutlass13device_kernelINS_4conv6kernel13ConvUniversalINS1_16ConvProblemShapeILNS1_8OperatorE2ELi3EEENS1_10collective14CollectiveConvINS1_46MainloopSm90TmaGmmaWarpSpecializedImplicitGemmILS5_2ELi9ELi3EN4cute5tupleIJNSA_1CILi1EEESD_SD_EEENS1_36KernelImplicitTmaWarpSpecializedSm90ELi1EEENSB_IJNSC_ILi256EEENSB_IJNSC_ILi128EEEEEENSB_IJNSC_ILi32EEEEEEEEENS_6half_tESN_NSA_8TiledMMAINSA_8MMA_AtomIJNSA_4SM904GMMA26MMA_64x128x16_F32F16F16_SSILNSR_5MajorE1ELST_1ELNSR_7ScaleInE1ELSU_1EEEEEENSA_6LayoutISE_NSB_IJNSC_ILi0EEESY_SY_EEEEENSB_IJNSA_10UnderscoreES11_S11_EEEEENS7_6detail26Sm90ImplicitGemmTileTraitsINSA_13SM90_TMA_LOADENSA_14ComposedLayoutINSA_7SwizzleILi3ELi4ELi3EEENSA_18smem_ptr_flag_bitsILi16EEENSX_INSB_IJNSB_IJNSC_ILi64EEENSC_ILi4EEEEEENSB_IJNSC_ILi8EEES1D_EEENSB_IJSD_NSC_ILi9EEEEEEEEENSB_IJNSB_IJSD_NSC_ILi2048EEEEEENSB_IJS1C_NSC_ILi512EEEEEENSB_IJSY_NSC_ILi8192EEEEEEEEEEEEEvEENS15_INSA_20SM90_TMA_LOAD_IM2COLENS17_IS19_S1B_NSX_INSB_IJNSB_IJS1C_NSC_ILi2EEEEEES1G_S1I_EEENSB_IJS1L_S1N_NSB_IJSY_NSC_ILi4096EEEEEEEEEEEEEvEEEENS_8epilogue10collective6detail29Sm90TmaWarpSpecializedAdapterINS26_15DefaultEpilogueISN_NSB_IJlNSB_IJSD_lllEEESY_EEES2B_NS25_6thread17LinearCombinationISN_Li1EffLNS2C_9ScaleType4KindE0ELNS_15FloatRoundStyleE2ESN_EENS_4gemm15EpilogueDefaultEEEEEvvEEEEvNT_6ParamsE,"a",@progbits
	.sectionflags	@""
	.align	4
.nv.constant0._ZN7cutlass13device_kernelINS_4conv6kernel13ConvUniversalINS1_16ConvProblemShapeILNS1_8OperatorE2ELi3EEENS1_10collective14CollectiveConvINS1_46MainloopSm90TmaGmmaWarpSpecializedImplicitGemmILS5_2ELi9ELi3EN4cute5tupleIJNSA_1CILi1EEESD_SD_EEENS1_36KernelImplicitTmaWarpSpecializedSm90ELi1EEENSB_IJNSC_ILi256EEENSB_IJNSC_ILi128EEEEEENSB_IJNSC_ILi32EEEEEEEEENS_6half_tESN_NSA_8TiledMMAINSA_8MMA_AtomIJNSA_4SM904GMMA26MMA_64x128x16_F32F16F16_SSILNSR_5MajorE1ELST_1ELNSR_7ScaleInE1ELSU_1EEEEEENSA_6LayoutISE_NSB_IJNSC_ILi0EEESY_SY_EEEEENSB_IJNSA_10UnderscoreES11_S11_EEEEENS7_6detail26Sm90ImplicitGemmTileTraitsINSA_13SM90_TMA_LOADENSA_14ComposedLayoutINSA_7SwizzleILi3ELi4ELi3EEENSA_18smem_ptr_flag_bitsILi16EEENSX_INSB_IJNSB_IJNSC_ILi64EEENSC_ILi4EEEEEENSB_IJNSC_ILi8EEES1D_EEENSB_IJSD_NSC_ILi9EEEEEEEEENSB_IJNSB_IJSD_NSC_ILi2048EEEEEENSB_IJS1C_NSC_ILi512EEEEEENSB_IJSY_NSC_ILi8192EEEEEEEEEEEEEvEENS15_INSA_20SM90_TMA_LOAD_IM2COLENS17_IS19_S1B_NSX_INSB_IJNSB_IJS1C_NSC_ILi2EEEEEES1G_S1I_EEENSB_IJS1L_S1N_NSB_IJSY_NSC_ILi4096EEEEEEEEEEEEEvEEEENS_8epilogue10collective6detail29Sm90TmaWarpSpecializedAdapterINS26_15DefaultEpilogueISN_NSB_IJlNSB_IJSD_lllEEESY_EEES2B_NS25_6thread17LinearCombinationISN_Li1EffLNS2C_9ScaleType4KindE0ELNS_15FloatRoundStyleE2ESN_EENS_4gemm15EpilogueDefaultEEEEEvvEEEEvNT_6ParamsE:
	.zero		1664


//--------------------- SYMBOLS --------------------------

	.type		.nv.reservedSmem.offset0,@object
	.size		.nv.reservedSmem.offset0,0x4
